







.version 5.0
.target sm_61
.address_size 64


.global .align 1 .b8 __T20[38] = {84, 32, 112, 111, 119, 105, 40, 84, 44, 32, 84, 41, 32, 91, 119, 105, 116, 104, 32, 84, 32, 61, 32, 117, 110, 115, 105, 103, 110, 101, 100, 32, 99, 104, 97, 114, 93, 0};
.global .align 1 .b8 __T21[36] = {84, 32, 112, 111, 119, 105, 40, 84, 44, 32, 84, 41, 32, 91, 119, 105, 116, 104, 32, 84, 32, 61, 32, 115, 105, 103, 110, 101, 100, 32, 99, 104, 97, 114, 93, 0};
.global .align 1 .b8 __T22[30] = {84, 32, 112, 111, 119, 105, 40, 84, 44, 32, 84, 41, 32, 91, 119, 105, 116, 104, 32, 84, 32, 61, 32, 115, 104, 111, 114, 116, 93, 0};
.global .align 1 .b8 __T23[28] = {84, 32, 112, 111, 119, 105, 40, 84, 44, 32, 84, 41, 32, 91, 119, 105, 116, 104, 32, 84, 32, 61, 32, 105, 110, 116, 93, 0};
.global .align 1 .b8 __T24[29] = {84, 32, 112, 111, 119, 105, 40, 84, 44, 32, 84, 41, 32, 91, 119, 105, 116, 104, 32, 84, 32, 61, 32, 108, 111, 110, 103, 93, 0};

.visible .entry _Z13im2col_kernelIN3c104HalfEEvlPKT_llllllllllllPS2_(
.param .u64 _Z13im2col_kernelIN3c104HalfEEvlPKT_llllllllllllPS2__param_0,
.param .u64 _Z13im2col_kernelIN3c104HalfEEvlPKT_llllllllllllPS2__param_1,
.param .u64 _Z13im2col_kernelIN3c104HalfEEvlPKT_llllllllllllPS2__param_2,
.param .u64 _Z13im2col_kernelIN3c104HalfEEvlPKT_llllllllllllPS2__param_3,
.param .u64 _Z13im2col_kernelIN3c104HalfEEvlPKT_llllllllllllPS2__param_4,
.param .u64 _Z13im2col_kernelIN3c104HalfEEvlPKT_llllllllllllPS2__param_5,
.param .u64 _Z13im2col_kernelIN3c104HalfEEvlPKT_llllllllllllPS2__param_6,
.param .u64 _Z13im2col_kernelIN3c104HalfEEvlPKT_llllllllllllPS2__param_7,
.param .u64 _Z13im2col_kernelIN3c104HalfEEvlPKT_llllllllllllPS2__param_8,
.param .u64 _Z13im2col_kernelIN3c104HalfEEvlPKT_llllllllllllPS2__param_9,
.param .u64 _Z13im2col_kernelIN3c104HalfEEvlPKT_llllllllllllPS2__param_10,
.param .u64 _Z13im2col_kernelIN3c104HalfEEvlPKT_llllllllllllPS2__param_11,
.param .u64 _Z13im2col_kernelIN3c104HalfEEvlPKT_llllllllllllPS2__param_12,
.param .u64 _Z13im2col_kernelIN3c104HalfEEvlPKT_llllllllllllPS2__param_13,
.param .u64 _Z13im2col_kernelIN3c104HalfEEvlPKT_llllllllllllPS2__param_14
)
.maxntid 1024, 1, 1
{
.reg .pred %p<14>;
.reg .b16 %rs<6>;
.reg .f32 %f<2>;
.reg .b32 %r<17>;
.reg .b64 %rd<105>;


ld.param.u64 %rd40, [_Z13im2col_kernelIN3c104HalfEEvlPKT_llllllllllllPS2__param_0];
ld.param.u64 %rd41, [_Z13im2col_kernelIN3c104HalfEEvlPKT_llllllllllllPS2__param_1];
ld.param.u64 %rd42, [_Z13im2col_kernelIN3c104HalfEEvlPKT_llllllllllllPS2__param_2];
ld.param.u64 %rd43, [_Z13im2col_kernelIN3c104HalfEEvlPKT_llllllllllllPS2__param_3];
ld.param.u64 %rd44, [_Z13im2col_kernelIN3c104HalfEEvlPKT_llllllllllllPS2__param_4];
ld.param.u64 %rd45, [_Z13im2col_kernelIN3c104HalfEEvlPKT_llllllllllllPS2__param_5];
ld.param.u64 %rd46, [_Z13im2col_kernelIN3c104HalfEEvlPKT_llllllllllllPS2__param_6];
ld.param.u64 %rd47, [_Z13im2col_kernelIN3c104HalfEEvlPKT_llllllllllllPS2__param_7];
ld.param.u64 %rd48, [_Z13im2col_kernelIN3c104HalfEEvlPKT_llllllllllllPS2__param_8];
ld.param.u64 %rd49, [_Z13im2col_kernelIN3c104HalfEEvlPKT_llllllllllllPS2__param_9];
ld.param.u64 %rd50, [_Z13im2col_kernelIN3c104HalfEEvlPKT_llllllllllllPS2__param_10];
ld.param.u64 %rd51, [_Z13im2col_kernelIN3c104HalfEEvlPKT_llllllllllllPS2__param_11];
ld.param.u64 %rd52, [_Z13im2col_kernelIN3c104HalfEEvlPKT_llllllllllllPS2__param_12];
ld.param.u64 %rd53, [_Z13im2col_kernelIN3c104HalfEEvlPKT_llllllllllllPS2__param_13];
ld.param.u64 %rd54, [_Z13im2col_kernelIN3c104HalfEEvlPKT_llllllllllllPS2__param_14];
mov.u32 %r1, %ctaid.x;
mov.u32 %r2, %ntid.x;
mov.u32 %r3, %tid.x;
mad.lo.s32 %r4, %r2, %r1, %r3;
cvt.s64.s32	%rd94, %r4;
setp.ge.s64	%p1, %rd94, %rd40;
@%p1 bra BB0_18;

cvta.to.global.u64 %rd96, %rd41;
cvta.to.global.u64 %rd95, %rd54;

BB0_2:
or.b64 %rd55, %rd94, %rd53;
and.b64 %rd56, %rd55, -4294967296;
setp.eq.s64	%p2, %rd56, 0;
@%p2 bra BB0_4;
bra.uni BB0_3;

BB0_4:
cvt.u32.u64	%r5, %rd53;
cvt.u32.u64	%r6, %rd94;
div.u32 %r7, %r6, %r5;
rem.u32 %r8, %r6, %r5;
cvt.u64.u32	%rd97, %r7;
cvt.u64.u32	%rd98, %r8;
bra.uni BB0_5;

BB0_3:
div.s64 %rd97, %rd94, %rd53;
rem.s64 %rd98, %rd94, %rd53;

BB0_5:
cvt.s64.s32 %rd13, %rd97;
or.b64 %rd57, %rd13, %rd52;
and.b64 %rd58, %rd57, -4294967296;
setp.eq.s64	%p3, %rd58, 0;
@%p3 bra BB0_7;
bra.uni BB0_6;

BB0_7:
cvt.u32.u64	%r9, %rd52;
cvt.u32.u64	%r10, %rd13;
div.u32 %r11, %r10, %r9;
rem.u32 %r12, %r10, %r9;
cvt.u64.u32	%rd99, %r11;
cvt.u64.u32	%rd100, %r12;
bra.uni BB0_8;

BB0_6:
div.s64 %rd99, %rd13, %rd52;
rem.s64 %rd100, %rd13, %rd52;

BB0_8:
mul.lo.s64 %rd59, %rd100, %rd48;
sub.s64 %rd20, %rd59, %rd46;
mul.lo.s64 %rd60, %rd45, %rd44;
mul.lo.s64 %rd61, %rd60, %rd52;
mul.lo.s64 %rd62, %rd61, %rd99;
add.s64 %rd63, %rd62, %rd100;
mul.lo.s64 %rd64, %rd63, %rd53;
add.s64 %rd65, %rd64, %rd98;
shl.b64 %rd66, %rd65, 1;
add.s64 %rd95, %rd95, %rd66;
setp.lt.s64	%p4, %rd44, 1;
@%p4 bra BB0_17;

mul.lo.s64 %rd68, %rd49, %rd98;
sub.s64 %rd23, %rd68, %rd47;
mul.lo.s64 %rd69, %rd48, %rd100;
sub.s64 %rd70, %rd69, %rd46;
mul.lo.s64 %rd71, %rd42, %rd99;
add.s64 %rd72, %rd70, %rd71;
mul.lo.s64 %rd73, %rd43, %rd72;
add.s64 %rd22, %rd23, %rd73;
mov.u64 %rd101, 0;

BB0_10:
setp.lt.s64	%p5, %rd45, 1;
@%p5 bra BB0_16;

mul.lo.s64 %rd93, %rd49, %rd98;
sub.s64 %rd102, %rd93, %rd47;
mul.lo.s64 %rd75, %rd50, %rd43;
mul.lo.s64 %rd76, %rd75, %rd101;
add.s64 %rd77, %rd22, %rd76;
shl.b64 %rd78, %rd77, 1;
add.s64 %rd103, %rd96, %rd78;
mov.u64 %rd104, 0;

BB0_12:
mul.lo.s64 %rd79, %rd101, %rd50;
add.s64 %rd80, %rd79, %rd20;
setp.lt.s64	%p6, %rd80, %rd42;
or.b64 %rd81, %rd102, %rd80;
setp.gt.s64	%p7, %rd81, -1;
and.pred %p8, %p7, %p6;
setp.lt.s64	%p9, %rd102, %rd43;
and.pred %p10, %p8, %p9;
@%p10 bra BB0_14;
bra.uni BB0_13;

BB0_14:
ld.global.u16 %rs5, [%rd103];
bra.uni BB0_15;

BB0_13:
mov.f32 %f1, 0f00000000;

	{ cvt.rn.f16.f32 %rs5, %f1;}



BB0_15:
st.global.u16 [%rd95], %rs5;
shl.b64 %rd82, %rd51, 1;
add.s64 %rd103, %rd103, %rd82;
add.s64 %rd102, %rd102, %rd51;
mul.lo.s64 %rd83, %rd53, %rd52;
shl.b64 %rd84, %rd83, 1;
add.s64 %rd95, %rd95, %rd84;
add.s64 %rd104, %rd104, 1;
setp.lt.s64	%p11, %rd104, %rd45;
@%p11 bra BB0_12;

BB0_16:
add.s64 %rd101, %rd101, 1;
setp.lt.s64	%p12, %rd101, %rd44;
@%p12 bra BB0_10;

BB0_17:
cvt.u32.u64	%r13, %rd97;
mul.lo.s64 %rd85, %rd98, %rd49;
sub.s64 %rd86, %rd85, %rd47;
mul.lo.s64 %rd87, %rd99, %rd42;
add.s64 %rd88, %rd87, %rd20;
mul.lo.s64 %rd89, %rd88, %rd43;
add.s64 %rd90, %rd89, %rd86;
shl.b64 %rd91, %rd90, 1;
add.s64 %rd96, %rd96, %rd91;
mov.u32 %r15, %nctaid.x;
mad.lo.s32 %r16, %r15, %r2, %r13;
cvt.s64.s32	%rd94, %r16;
setp.lt.s64	%p13, %rd94, %rd40;
@%p13 bra BB0_2;

BB0_18:
ret;
}


.visible .entry _Z13im2col_kernelIfEvlPKT_llllllllllllPS0_(
.param .u64 _Z13im2col_kernelIfEvlPKT_llllllllllllPS0__param_0,
.param .u64 _Z13im2col_kernelIfEvlPKT_llllllllllllPS0__param_1,
.param .u64 _Z13im2col_kernelIfEvlPKT_llllllllllllPS0__param_2,
.param .u64 _Z13im2col_kernelIfEvlPKT_llllllllllllPS0__param_3,
.param .u64 _Z13im2col_kernelIfEvlPKT_llllllllllllPS0__param_4,
.param .u64 _Z13im2col_kernelIfEvlPKT_llllllllllllPS0__param_5,
.param .u64 _Z13im2col_kernelIfEvlPKT_llllllllllllPS0__param_6,
.param .u64 _Z13im2col_kernelIfEvlPKT_llllllllllllPS0__param_7,
.param .u64 _Z13im2col_kernelIfEvlPKT_llllllllllllPS0__param_8,
.param .u64 _Z13im2col_kernelIfEvlPKT_llllllllllllPS0__param_9,
.param .u64 _Z13im2col_kernelIfEvlPKT_llllllllllllPS0__param_10,
.param .u64 _Z13im2col_kernelIfEvlPKT_llllllllllllPS0__param_11,
.param .u64 _Z13im2col_kernelIfEvlPKT_llllllllllllPS0__param_12,
.param .u64 _Z13im2col_kernelIfEvlPKT_llllllllllllPS0__param_13,
.param .u64 _Z13im2col_kernelIfEvlPKT_llllllllllllPS0__param_14
)
.maxntid 1024, 1, 1
{
.reg .pred %p<14>;
.reg .f32 %f<5>;
.reg .b32 %r<17>;
.reg .b64 %rd<105>;


ld.param.u64 %rd40, [_Z13im2col_kernelIfEvlPKT_llllllllllllPS0__param_0];
ld.param.u64 %rd41, [_Z13im2col_kernelIfEvlPKT_llllllllllllPS0__param_1];
ld.param.u64 %rd42, [_Z13im2col_kernelIfEvlPKT_llllllllllllPS0__param_2];
ld.param.u64 %rd43, [_Z13im2col_kernelIfEvlPKT_llllllllllllPS0__param_3];
ld.param.u64 %rd44, [_Z13im2col_kernelIfEvlPKT_llllllllllllPS0__param_4];
ld.param.u64 %rd45, [_Z13im2col_kernelIfEvlPKT_llllllllllllPS0__param_5];
ld.param.u64 %rd46, [_Z13im2col_kernelIfEvlPKT_llllllllllllPS0__param_6];
ld.param.u64 %rd47, [_Z13im2col_kernelIfEvlPKT_llllllllllllPS0__param_7];
ld.param.u64 %rd48, [_Z13im2col_kernelIfEvlPKT_llllllllllllPS0__param_8];
ld.param.u64 %rd49, [_Z13im2col_kernelIfEvlPKT_llllllllllllPS0__param_9];
ld.param.u64 %rd50, [_Z13im2col_kernelIfEvlPKT_llllllllllllPS0__param_10];
ld.param.u64 %rd51, [_Z13im2col_kernelIfEvlPKT_llllllllllllPS0__param_11];
ld.param.u64 %rd52, [_Z13im2col_kernelIfEvlPKT_llllllllllllPS0__param_12];
ld.param.u64 %rd53, [_Z13im2col_kernelIfEvlPKT_llllllllllllPS0__param_13];
ld.param.u64 %rd54, [_Z13im2col_kernelIfEvlPKT_llllllllllllPS0__param_14];
mov.u32 %r1, %ctaid.x;
mov.u32 %r2, %ntid.x;
mov.u32 %r3, %tid.x;
mad.lo.s32 %r4, %r2, %r1, %r3;
cvt.s64.s32	%rd94, %r4;
setp.ge.s64	%p1, %rd94, %rd40;
@%p1 bra BB1_17;

cvta.to.global.u64 %rd96, %rd41;
cvta.to.global.u64 %rd95, %rd54;

BB1_2:
or.b64 %rd55, %rd94, %rd53;
and.b64 %rd56, %rd55, -4294967296;
setp.eq.s64	%p2, %rd56, 0;
@%p2 bra BB1_4;
bra.uni BB1_3;

BB1_4:
cvt.u32.u64	%r5, %rd53;
cvt.u32.u64	%r6, %rd94;
div.u32 %r7, %r6, %r5;
rem.u32 %r8, %r6, %r5;
cvt.u64.u32	%rd97, %r7;
cvt.u64.u32	%rd98, %r8;
bra.uni BB1_5;

BB1_3:
div.s64 %rd97, %rd94, %rd53;
rem.s64 %rd98, %rd94, %rd53;

BB1_5:
cvt.s64.s32 %rd13, %rd97;
or.b64 %rd57, %rd13, %rd52;
and.b64 %rd58, %rd57, -4294967296;
setp.eq.s64	%p3, %rd58, 0;
@%p3 bra BB1_7;
bra.uni BB1_6;

BB1_7:
cvt.u32.u64	%r9, %rd52;
cvt.u32.u64	%r10, %rd13;
div.u32 %r11, %r10, %r9;
rem.u32 %r12, %r10, %r9;
cvt.u64.u32	%rd99, %r11;
cvt.u64.u32	%rd100, %r12;
bra.uni BB1_8;

BB1_6:
div.s64 %rd99, %rd13, %rd52;
rem.s64 %rd100, %rd13, %rd52;

BB1_8:
mul.lo.s64 %rd59, %rd100, %rd48;
sub.s64 %rd20, %rd59, %rd46;
mul.lo.s64 %rd60, %rd45, %rd44;
mul.lo.s64 %rd61, %rd60, %rd52;
mul.lo.s64 %rd62, %rd61, %rd99;
add.s64 %rd63, %rd62, %rd100;
mul.lo.s64 %rd64, %rd63, %rd53;
add.s64 %rd65, %rd64, %rd98;
shl.b64 %rd66, %rd65, 2;
add.s64 %rd95, %rd95, %rd66;
setp.lt.s64	%p4, %rd44, 1;
@%p4 bra BB1_16;

mul.lo.s64 %rd68, %rd49, %rd98;
sub.s64 %rd23, %rd68, %rd47;
mul.lo.s64 %rd69, %rd48, %rd100;
sub.s64 %rd70, %rd69, %rd46;
mul.lo.s64 %rd71, %rd42, %rd99;
add.s64 %rd72, %rd70, %rd71;
mul.lo.s64 %rd73, %rd43, %rd72;
add.s64 %rd22, %rd23, %rd73;
mov.u64 %rd101, 0;

BB1_10:
setp.lt.s64	%p5, %rd45, 1;
@%p5 bra BB1_15;

mul.lo.s64 %rd93, %rd49, %rd98;
sub.s64 %rd102, %rd93, %rd47;
mul.lo.s64 %rd75, %rd50, %rd43;
mul.lo.s64 %rd76, %rd75, %rd101;
add.s64 %rd77, %rd22, %rd76;
shl.b64 %rd78, %rd77, 2;
add.s64 %rd103, %rd96, %rd78;
mov.u64 %rd104, 0;

BB1_12:
mul.lo.s64 %rd79, %rd101, %rd50;
add.s64 %rd80, %rd79, %rd20;
setp.lt.s64	%p6, %rd80, %rd42;
or.b64 %rd81, %rd102, %rd80;
setp.gt.s64	%p7, %rd81, -1;
and.pred %p8, %p7, %p6;
setp.lt.s64	%p9, %rd102, %rd43;
and.pred %p10, %p8, %p9;
mov.f32 %f4, 0f00000000;
@!%p10 bra BB1_14;
bra.uni BB1_13;

BB1_13:
ld.global.f32 %f4, [%rd103];

BB1_14:
st.global.f32 [%rd95], %f4;
shl.b64 %rd82, %rd51, 2;
add.s64 %rd103, %rd103, %rd82;
add.s64 %rd102, %rd102, %rd51;
mul.lo.s64 %rd83, %rd53, %rd52;
shl.b64 %rd84, %rd83, 2;
add.s64 %rd95, %rd95, %rd84;
add.s64 %rd104, %rd104, 1;
setp.lt.s64	%p11, %rd104, %rd45;
@%p11 bra BB1_12;

BB1_15:
add.s64 %rd101, %rd101, 1;
setp.lt.s64	%p12, %rd101, %rd44;
@%p12 bra BB1_10;

BB1_16:
cvt.u32.u64	%r13, %rd97;
mul.lo.s64 %rd85, %rd98, %rd49;
sub.s64 %rd86, %rd85, %rd47;
mul.lo.s64 %rd87, %rd99, %rd42;
add.s64 %rd88, %rd87, %rd20;
mul.lo.s64 %rd89, %rd88, %rd43;
add.s64 %rd90, %rd89, %rd86;
shl.b64 %rd91, %rd90, 2;
add.s64 %rd96, %rd96, %rd91;
mov.u32 %r15, %nctaid.x;
mad.lo.s32 %r16, %r15, %r2, %r13;
cvt.s64.s32	%rd94, %r16;
setp.lt.s64	%p13, %rd94, %rd40;
@%p13 bra BB1_2;

BB1_17:
ret;
}


.visible .entry _Z13im2col_kernelIdEvlPKT_llllllllllllPS0_(
.param .u64 _Z13im2col_kernelIdEvlPKT_llllllllllllPS0__param_0,
.param .u64 _Z13im2col_kernelIdEvlPKT_llllllllllllPS0__param_1,
.param .u64 _Z13im2col_kernelIdEvlPKT_llllllllllllPS0__param_2,
.param .u64 _Z13im2col_kernelIdEvlPKT_llllllllllllPS0__param_3,
.param .u64 _Z13im2col_kernelIdEvlPKT_llllllllllllPS0__param_4,
.param .u64 _Z13im2col_kernelIdEvlPKT_llllllllllllPS0__param_5,
.param .u64 _Z13im2col_kernelIdEvlPKT_llllllllllllPS0__param_6,
.param .u64 _Z13im2col_kernelIdEvlPKT_llllllllllllPS0__param_7,
.param .u64 _Z13im2col_kernelIdEvlPKT_llllllllllllPS0__param_8,
.param .u64 _Z13im2col_kernelIdEvlPKT_llllllllllllPS0__param_9,
.param .u64 _Z13im2col_kernelIdEvlPKT_llllllllllllPS0__param_10,
.param .u64 _Z13im2col_kernelIdEvlPKT_llllllllllllPS0__param_11,
.param .u64 _Z13im2col_kernelIdEvlPKT_llllllllllllPS0__param_12,
.param .u64 _Z13im2col_kernelIdEvlPKT_llllllllllllPS0__param_13,
.param .u64 _Z13im2col_kernelIdEvlPKT_llllllllllllPS0__param_14
)
.maxntid 1024, 1, 1
{
.reg .pred %p<14>;
.reg .b32 %r<17>;
.reg .f64 %fd<5>;
.reg .b64 %rd<105>;


ld.param.u64 %rd40, [_Z13im2col_kernelIdEvlPKT_llllllllllllPS0__param_0];
ld.param.u64 %rd41, [_Z13im2col_kernelIdEvlPKT_llllllllllllPS0__param_1];
ld.param.u64 %rd42, [_Z13im2col_kernelIdEvlPKT_llllllllllllPS0__param_2];
ld.param.u64 %rd43, [_Z13im2col_kernelIdEvlPKT_llllllllllllPS0__param_3];
ld.param.u64 %rd44, [_Z13im2col_kernelIdEvlPKT_llllllllllllPS0__param_4];
ld.param.u64 %rd45, [_Z13im2col_kernelIdEvlPKT_llllllllllllPS0__param_5];
ld.param.u64 %rd46, [_Z13im2col_kernelIdEvlPKT_llllllllllllPS0__param_6];
ld.param.u64 %rd47, [_Z13im2col_kernelIdEvlPKT_llllllllllllPS0__param_7];
ld.param.u64 %rd48, [_Z13im2col_kernelIdEvlPKT_llllllllllllPS0__param_8];
ld.param.u64 %rd49, [_Z13im2col_kernelIdEvlPKT_llllllllllllPS0__param_9];
ld.param.u64 %rd50, [_Z13im2col_kernelIdEvlPKT_llllllllllllPS0__param_10];
ld.param.u64 %rd51, [_Z13im2col_kernelIdEvlPKT_llllllllllllPS0__param_11];
ld.param.u64 %rd52, [_Z13im2col_kernelIdEvlPKT_llllllllllllPS0__param_12];
ld.param.u64 %rd53, [_Z13im2col_kernelIdEvlPKT_llllllllllllPS0__param_13];
ld.param.u64 %rd54, [_Z13im2col_kernelIdEvlPKT_llllllllllllPS0__param_14];
mov.u32 %r1, %ctaid.x;
mov.u32 %r2, %ntid.x;
mov.u32 %r3, %tid.x;
mad.lo.s32 %r4, %r2, %r1, %r3;
cvt.s64.s32	%rd94, %r4;
setp.ge.s64	%p1, %rd94, %rd40;
@%p1 bra BB2_17;

cvta.to.global.u64 %rd96, %rd41;
cvta.to.global.u64 %rd95, %rd54;

BB2_2:
or.b64 %rd55, %rd94, %rd53;
and.b64 %rd56, %rd55, -4294967296;
setp.eq.s64	%p2, %rd56, 0;
@%p2 bra BB2_4;
bra.uni BB2_3;

BB2_4:
cvt.u32.u64	%r5, %rd53;
cvt.u32.u64	%r6, %rd94;
div.u32 %r7, %r6, %r5;
rem.u32 %r8, %r6, %r5;
cvt.u64.u32	%rd97, %r7;
cvt.u64.u32	%rd98, %r8;
bra.uni BB2_5;

BB2_3:
div.s64 %rd97, %rd94, %rd53;
rem.s64 %rd98, %rd94, %rd53;

BB2_5:
cvt.s64.s32 %rd13, %rd97;
or.b64 %rd57, %rd13, %rd52;
and.b64 %rd58, %rd57, -4294967296;
setp.eq.s64	%p3, %rd58, 0;
@%p3 bra BB2_7;
bra.uni BB2_6;

BB2_7:
cvt.u32.u64	%r9, %rd52;
cvt.u32.u64	%r10, %rd13;
div.u32 %r11, %r10, %r9;
rem.u32 %r12, %r10, %r9;
cvt.u64.u32	%rd99, %r11;
cvt.u64.u32	%rd100, %r12;
bra.uni BB2_8;

BB2_6:
div.s64 %rd99, %rd13, %rd52;
rem.s64 %rd100, %rd13, %rd52;

BB2_8:
mul.lo.s64 %rd59, %rd100, %rd48;
sub.s64 %rd20, %rd59, %rd46;
mul.lo.s64 %rd60, %rd45, %rd44;
mul.lo.s64 %rd61, %rd60, %rd52;
mul.lo.s64 %rd62, %rd61, %rd99;
add.s64 %rd63, %rd62, %rd100;
mul.lo.s64 %rd64, %rd63, %rd53;
add.s64 %rd65, %rd64, %rd98;
shl.b64 %rd66, %rd65, 3;
add.s64 %rd95, %rd95, %rd66;
setp.lt.s64	%p4, %rd44, 1;
@%p4 bra BB2_16;

mul.lo.s64 %rd68, %rd49, %rd98;
sub.s64 %rd23, %rd68, %rd47;
mul.lo.s64 %rd69, %rd48, %rd100;
sub.s64 %rd70, %rd69, %rd46;
mul.lo.s64 %rd71, %rd42, %rd99;
add.s64 %rd72, %rd70, %rd71;
mul.lo.s64 %rd73, %rd43, %rd72;
add.s64 %rd22, %rd23, %rd73;
mov.u64 %rd101, 0;

BB2_10:
setp.lt.s64	%p5, %rd45, 1;
@%p5 bra BB2_15;

mul.lo.s64 %rd93, %rd49, %rd98;
sub.s64 %rd102, %rd93, %rd47;
mul.lo.s64 %rd75, %rd50, %rd43;
mul.lo.s64 %rd76, %rd75, %rd101;
add.s64 %rd77, %rd22, %rd76;
shl.b64 %rd78, %rd77, 3;
add.s64 %rd103, %rd96, %rd78;
mov.u64 %rd104, 0;

BB2_12:
mul.lo.s64 %rd79, %rd101, %rd50;
add.s64 %rd80, %rd79, %rd20;
setp.lt.s64	%p6, %rd80, %rd42;
or.b64 %rd81, %rd102, %rd80;
setp.gt.s64	%p7, %rd81, -1;
and.pred %p8, %p7, %p6;
setp.lt.s64	%p9, %rd102, %rd43;
and.pred %p10, %p8, %p9;
mov.f64 %fd4, 0d0000000000000000;
@!%p10 bra BB2_14;
bra.uni BB2_13;

BB2_13:
ld.global.f64 %fd4, [%rd103];

BB2_14:
st.global.f64 [%rd95], %fd4;
shl.b64 %rd82, %rd51, 3;
add.s64 %rd103, %rd103, %rd82;
add.s64 %rd102, %rd102, %rd51;
mul.lo.s64 %rd83, %rd53, %rd52;
shl.b64 %rd84, %rd83, 3;
add.s64 %rd95, %rd95, %rd84;
add.s64 %rd104, %rd104, 1;
setp.lt.s64	%p11, %rd104, %rd45;
@%p11 bra BB2_12;

BB2_15:
add.s64 %rd101, %rd101, 1;
setp.lt.s64	%p12, %rd101, %rd44;
@%p12 bra BB2_10;

BB2_16:
cvt.u32.u64	%r13, %rd97;
mul.lo.s64 %rd85, %rd98, %rd49;
sub.s64 %rd86, %rd85, %rd47;
mul.lo.s64 %rd87, %rd99, %rd42;
add.s64 %rd88, %rd87, %rd20;
mul.lo.s64 %rd89, %rd88, %rd43;
add.s64 %rd90, %rd89, %rd86;
shl.b64 %rd91, %rd90, 3;
add.s64 %rd96, %rd96, %rd91;
mov.u32 %r15, %nctaid.x;
mad.lo.s32 %r16, %r15, %r2, %r13;
cvt.s64.s32	%rd94, %r16;
setp.lt.s64	%p13, %rd94, %rd40;
@%p13 bra BB2_2;

BB2_17:
ret;
}




// ===== COMPILED SASS (sm_100) =====

	.target	sm_100

	.elftype	@"ET_EXEC"


//--------------------- .note.nv.tkinfo           --------------------------
	.section	.note.nv.tkinfo,"",@"SHT_NOTE"
	.sectionflags	@"SHF_NOTE_NV_TKINFO"
	.tkinfo
        /*0018*/ 	.word	0x00000002
        /*0030*/ 	.string	""
        /*0030*/ 	.string	"ptxas"
        /*0030*/ 	.string	"Cuda compilation tools, release 13.0, V13.0.88"
        /*0030*/ 	.string	"Build cuda_13.0.r13.0/compiler.36424714_0"
        /*0030*/ 	.string	"-arch sm_100 "



//--------------------- .note.nv.cuinfo           --------------------------
	.section	.note.nv.cuinfo,"",@"SHT_NOTE"
	.sectionflags	@"SHF_NOTE_NV_CUINFO"
        /*0018*/ 	.short	0x0002
        /*001a*/ 	.short	0x003d
        /*001c*/ 	.short	0x0082
	.zero		2


//--------------------- .nv.info                  --------------------------
	.section	.nv.info,"",@"SHT_CUDA_INFO"
	.align	4


	//----- nvinfo : EIATTR_REGCOUNT
	.align		4
        /*0000*/ 	.byte	0x04, 0x2f
        /*0002*/ 	.short	(.L_6 - .L_5)
	.align		4
.L_5:
        /*0004*/ 	.word	index@(_Z13im2col_kernelIN3c104HalfEEvlPKT_llllllllllllPS2_)
        /*0008*/ 	.word	0x00000028


	//----- nvinfo : EIATTR_FRAME_SIZE
	.align		4
.L_6:
        /*000c*/ 	.byte	0x04, 0x11
        /*000e*/ 	.short	(.L_8 - .L_7)
	.align		4
.L_7:
        /*0010*/ 	.word	index@($__internal_5_$__cuda_sm20_rem_s64)
        /*0014*/ 	.word	0x00000000


	//----- nvinfo : EIATTR_FRAME_SIZE
	.align		4
.L_8:
        /*0018*/ 	.byte	0x04, 0x11
        /*001a*/ 	.short	(.L_10 - .L_9)
	.align		4
.L_9:
        /*001c*/ 	.word	index@($__internal_4_$__cuda_sm20_div_s64)
        /*0020*/ 	.word	0x00000000


	//----- nvinfo : EIATTR_FRAME_SIZE
	.align		4
.L_10:
        /*0024*/ 	.byte	0x04, 0x11
        /*0026*/ 	.short	(.L_12 - .L_11)
	.align		4
.L_11:
        /*0028*/ 	.word	index@(_Z13im2col_kernelIN3c104HalfEEvlPKT_llllllllllllPS2_)
        /*002c*/ 	.word	0x00000000


	//----- nvinfo : EIATTR_REGCOUNT
	.align		4
.L_12:
        /*0030*/ 	.byte	0x04, 0x2f
        /*0032*/ 	.short	(.L_14 - .L_13)
	.align		4
.L_13:
        /*0034*/ 	.word	index@(_Z13im2col_kernelIfEvlPKT_llllllllllllPS0_)
        /*0038*/ 	.word	0x00000028


	//----- nvinfo : EIATTR_FRAME_SIZE
	.align		4
.L_14:
        /*003c*/ 	.byte	0x04, 0x11
        /*003e*/ 	.short	(.L_16 - .L_15)
	.align		4
.L_15:
        /*0040*/ 	.word	index@($__internal_3_$__cuda_sm20_rem_s64)
        /*0044*/ 	.word	0x00000000


	//----- nvinfo : EIATTR_FRAME_SIZE
	.align		4
.L_16:
        /*0048*/ 	.byte	0x04, 0x11
        /*004a*/ 	.short	(.L_18 - .L_17)
	.align		4
.L_17:
        /*004c*/ 	.word	index@($__internal_2_$__cuda_sm20_div_s64)
        /*0050*/ 	.word	0x00000000


	//----- nvinfo : EIATTR_FRAME_SIZE
	.align		4
.L_18:
        /*0054*/ 	.byte	0x04, 0x11
        /*0056*/ 	.short	(.L_20 - .L_19)
	.align		4
.L_19:
        /*0058*/ 	.word	index@(_Z13im2col_kernelIfEvlPKT_llllllllllllPS0_)
        /*005c*/ 	.word	0x00000000


	//----- nvinfo : EIATTR_REGCOUNT
	.align		4
.L_20:
        /*0060*/ 	.byte	0x04, 0x2f
        /*0062*/ 	.short	(.L_22 - .L_21)
	.align		4
.L_21:
        /*0064*/ 	.word	index@(_Z13im2col_kernelIdEvlPKT_llllllllllllPS0_)
        /*0068*/ 	.word	0x00000028


	//----- nvinfo : EIATTR_FRAME_SIZE
	.align		4
.L_22:
        /*006c*/ 	.byte	0x04, 0x11
        /*006e*/ 	.short	(.L_24 - .L_23)
	.align		4
.L_23:
        /*0070*/ 	.word	index@($__internal_1_$__cuda_sm20_rem_s64)
        /*0074*/ 	.word	0x00000000


	//----- nvinfo : EIATTR_FRAME_SIZE
	.align		4
.L_24:
        /*0078*/ 	.byte	0x04, 0x11
        /*007a*/ 	.short	(.L_26 - .L_25)
	.align		4
.L_25:
        /*007c*/ 	.word	index@($__internal_0_$__cuda_sm20_div_s64)
        /*0080*/ 	.word	0x00000000


	//----- nvinfo : EIATTR_FRAME_SIZE
	.align		4
.L_26:
        /*0084*/ 	.byte	0x04, 0x11
        /*0086*/ 	.short	(.L_28 - .L_27)
	.align		4
.L_27:
        /*0088*/ 	.word	index@(_Z13im2col_kernelIdEvlPKT_llllllllllllPS0_)
        /*008c*/ 	.word	0x00000000


	//----- nvinfo : EIATTR_MIN_STACK_SIZE
	.align		4
.L_28:
        /*0090*/ 	.byte	0x04, 0x12
        /*0092*/ 	.short	(.L_30 - .L_29)
	.align		4
.L_29:
        /*0094*/ 	.word	index@(_Z13im2col_kernelIdEvlPKT_llllllllllllPS0_)
        /*0098*/ 	.word	0x00000000


	//----- nvinfo : EIATTR_MIN_STACK_SIZE
	.align		4
.L_30:
        /*009c*/ 	.byte	0x04, 0x12
        /*009e*/ 	.short	(.L_32 - .L_31)
	.align		4
.L_31:
        /*00a0*/ 	.word	index@(_Z13im2col_kernelIfEvlPKT_llllllllllllPS0_)
        /*00a4*/ 	.word	0x00000000


	//----- nvinfo : EIATTR_MIN_STACK_SIZE
	.align		4
.L_32:
        /*00a8*/ 	.byte	0x04, 0x12
        /*00aa*/ 	.short	(.L_34 - .L_33)
	.align		4
.L_33:
        /*00ac*/ 	.word	index@(_Z13im2col_kernelIN3c104HalfEEvlPKT_llllllllllllPS2_)
        /*00b0*/ 	.word	0x00000000
.L_34:


//--------------------- .nv.compat                --------------------------
	.section	.nv.compat,"",@"SHT_CUDA_COMPAT_INFO"
	.align	4
        /*0000*/ 	.byte	0x02, 0x09, 0x00, 0x00, 0x02, 0x02, 0x01, 0x00, 0x02, 0x05, 0x05, 0x00, 0x03, 0x07, 0x01, 0x01
        /*0010*/ 	.byte	0x02, 0x03, 0x00, 0x00, 0x02, 0x06, 0x01, 0x00, 0x04, 0x0b, 0x08, 0x00, 0x09, 0x00, 0x00, 0x00
        /*0020*/ 	.byte	0x00, 0x00, 0x00, 0x00


//--------------------- .nv.info._Z13im2col_kernelIdEvlPKT_llllllllllllPS0_ --------------------------
	.section	.nv.info._Z13im2col_kernelIdEvlPKT_llllllllllllPS0_,"",@"SHT_CUDA_INFO"
	.sectionflags	@""
	.align	4


	//----- nvinfo : EIATTR_CUDA_API_VERSION
	.align		4
        /*0000*/ 	.byte	0x04, 0x37
        /*0002*/ 	.short	(.L_36 - .L_35)
.L_35:
        /*0004*/ 	.word	0x00000082


	//----- nvinfo : EIATTR_KPARAM_INFO
	.align		4
.L_36:
        /*0008*/ 	.byte	0x04, 0x17
        /*000a*/ 	.short	(.L_38 - .L_37)
.L_37:
        /*000c*/ 	.word	0x00000000
        /*0010*/ 	.short	0x000e
        /*0012*/ 	.short	0x0070
        /*0014*/ 	.byte	0x00, 0xf0, 0x21, 0x00


	//----- nvinfo : EIATTR_KPARAM_INFO
	.align		4
.L_38:
        /*0018*/ 	.byte	0x04, 0x17
        /*001a*/ 	.short	(.L_40 - .L_39)
.L_39:
        /*001c*/ 	.word	0x00000000
        /*0020*/ 	.short	0x000d
        /*0022*/ 	.short	0x0068
        /*0024*/ 	.byte	0x00, 0xf0, 0x21, 0x00


	//----- nvinfo : EIATTR_KPARAM_INFO
	.align		4
.L_40:
        /*0028*/ 	.byte	0x04, 0x17
        /*002a*/ 	.short	(.L_42 - .L_41)
.L_41:
        /*002c*/ 	.word	0x00000000
        /*0030*/ 	.short	0x000c
        /*0032*/ 	.short	0x0060
        /*0034*/ 	.byte	0x00, 0xf0, 0x21, 0x00


	//----- nvinfo : EIATTR_KPARAM_INFO
	.align		4
.L_42:
        /*0038*/ 	.byte	0x04, 0x17
        /*003a*/ 	.short	(.L_44 - .L_43)
.L_43:
        /*003c*/ 	.word	0x00000000
        /*0040*/ 	.short	0x000b
        /*0042*/ 	.short	0x0058
        /*0044*/ 	.byte	0x00, 0xf0, 0x21, 0x00


	//----- nvinfo : EIATTR_KPARAM_INFO
	.align		4
.L_44:
        /*0048*/ 	.byte	0x04, 0x17
        /*004a*/ 	.short	(.L_46 - .L_45)
.L_45:
        /*004c*/ 	.word	0x00000000
        /*0050*/ 	.short	0x000a
        /*0052*/ 	.short	0x0050
        /*0054*/ 	.byte	0x00, 0xf0, 0x21, 0x00


	//----- nvinfo : EIATTR_KPARAM_INFO
	.align		4
.L_46:
        /*0058*/ 	.byte	0x04, 0x17
        /*005a*/ 	.short	(.L_48 - .L_47)
.L_47:
        /*005c*/ 	.word	0x00000000
        /*0060*/ 	.short	0x0009
        /*0062*/ 	.short	0x0048
        /*0064*/ 	.byte	0x00, 0xf0, 0x21, 0x00


	//----- nvinfo : EIATTR_KPARAM_INFO
	.align		4
.L_48:
        /*0068*/ 	.byte	0x04, 0x17
        /*006a*/ 	.short	(.L_50 - .L_49)
.L_49:
        /*006c*/ 	.word	0x00000000
        /*0070*/ 	.short	0x0008
        /*0072*/ 	.short	0x0040
        /*0074*/ 	.byte	0x00, 0xf0, 0x21, 0x00


	//----- nvinfo : EIATTR_KPARAM_INFO
	.align		4
.L_50:
        /*0078*/ 	.byte	0x04, 0x17
        /*007a*/ 	.short	(.L_52 - .L_51)
.L_51:
        /*007c*/ 	.word	0x00000000
        /*0080*/ 	.short	0x0007
        /*0082*/ 	.short	0x0038
        /*0084*/ 	.byte	0x00, 0xf0, 0x21, 0x00


	//----- nvinfo : EIATTR_KPARAM_INFO
	.align		4
.L_52:
        /*0088*/ 	.byte	0x04, 0x17
        /*008a*/ 	.short	(.L_54 - .L_53)
.L_53:
        /*008c*/ 	.word	0x00000000
        /*0090*/ 	.short	0x0006
        /*0092*/ 	.short	0x0030
        /*0094*/ 	.byte	0x00, 0xf0, 0x21, 0x00


	//----- nvinfo : EIATTR_KPARAM_INFO
	.align		4
.L_54:
        /*0098*/ 	.byte	0x04, 0x17
        /*009a*/ 	.short	(.L_56 - .L_55)
.L_55:
        /*009c*/ 	.word	0x00000000
        /*00a0*/ 	.short	0x0005
        /*00a2*/ 	.short	0x0028
        /*00a4*/ 	.byte	0x00, 0xf0, 0x21, 0x00


	//----- nvinfo : EIATTR_KPARAM_INFO
	.align		4
.L_56:
        /*00a8*/ 	.byte	0x04, 0x17
        /*00aa*/ 	.short	(.L_58 - .L_57)
.L_57:
        /*00ac*/ 	.word	0x00000000
        /*00b0*/ 	.short	0x0004
        /*00b2*/ 	.short	0x0020
        /*00b4*/ 	.byte	0x00, 0xf0, 0x21, 0x00


	//----- nvinfo : EIATTR_KPARAM_INFO
	.align		4
.L_58:
        /*00b8*/ 	.byte	0x04, 0x17
        /*00ba*/ 	.short	(.L_60 - .L_59)
.L_59:
        /*00bc*/ 	.word	0x00000000
        /*00c0*/ 	.short	0x0003
        /*00c2*/ 	.short	0x0018
        /*00c4*/ 	.byte	0x00, 0xf0, 0x21, 0x00


	//----- nvinfo : EIATTR_KPARAM_INFO
	.align		4
.L_60:
        /*00c8*/ 	.byte	0x04, 0x17
        /*00ca*/ 	.short	(.L_62 - .L_61)
.L_61:
        /*00cc*/ 	.word	0x00000000
        /*00d0*/ 	.short	0x0002
        /*00d2*/ 	.short	0x0010
        /*00d4*/ 	.byte	0x00, 0xf0, 0x21, 0x00


	//----- nvinfo : EIATTR_KPARAM_INFO
	.align		4
.L_62:
        /*00d8*/ 	.byte	0x04, 0x17
        /*00da*/ 	.short	(.L_64 - .L_63)
.L_63:
        /*00dc*/ 	.word	0x00000000
        /*00e0*/ 	.short	0x0001
        /*00e2*/ 	.short	0x0008
        /*00e4*/ 	.byte	0x00, 0xf0, 0x21, 0x00


	//----- nvinfo : EIATTR_KPARAM_INFO
	.align		4
.L_64:
        /*00e8*/ 	.byte	0x04, 0x17
        /*00ea*/ 	.short	(.L_66 - .L_65)
.L_65:
        /*00ec*/ 	.word	0x00000000
        /*00f0*/ 	.short	0x0000
        /*00f2*/ 	.short	0x0000
        /*00f4*/ 	.byte	0x00, 0xf0, 0x21, 0x00


	//----- nvinfo : EIATTR_SPARSE_MMA_MASK
	.align		4
.L_66:
        /*00f8*/ 	.byte	0x03, 0x50
        /*00fa*/ 	.short	0x0000


	//----- nvinfo : EIATTR_MAXREG_COUNT
	.align		4
        /*00fc*/ 	.byte	0x03, 0x1b
        /*00fe*/ 	.short	0x0040


	//----- nvinfo : EIATTR_MERCURY_ISA_VERSION
	.align		4
        /*0100*/ 	.byte	0x03, 0x5f
        /*0102*/ 	.short	0x0101


	//----- nvinfo : EIATTR_VRC_CTA_INIT_COUNT
	.align		4
        /*0104*/ 	.byte	0x02, 0x4a
	.zero		1
	.zero		1


	//----- nvinfo : EIATTR_EXIT_INSTR_OFFSETS
	.align		4
        /*0108*/ 	.byte	0x04, 0x1c
        /*010a*/ 	.short	(.L_68 - .L_67)


	//   ....[0]....
.L_67:
        /*010c*/ 	.word	0x00000090


	//   ....[1]....
        /*0110*/ 	.word	0x00001bf0


	//----- nvinfo : EIATTR_MAX_THREADS
	.align		4
.L_68:
        /*0114*/ 	.byte	0x04, 0x05
        /*0116*/ 	.short	(.L_70 - .L_69)
.L_69:
        /*0118*/ 	.word	0x00000400
        /*011c*/ 	.word	0x00000001
        /*0120*/ 	.word	0x00000001


	//----- nvinfo : EIATTR_CRS_STACK_SIZE
	.align		4
.L_70:
        /*0124*/ 	.byte	0x04, 0x1e
        /*0126*/ 	.short	(.L_72 - .L_71)
.L_71:
        /*0128*/ 	.word	0x00000000


	//----- nvinfo : EIATTR_CBANK_PARAM_SIZE
	.align		4
.L_72:
        /*012c*/ 	.byte	0x03, 0x19
        /*012e*/ 	.short	0x0078


	//----- nvinfo : EIATTR_PARAM_CBANK
	.align		4
        /*0130*/ 	.byte	0x04, 0x0a
        /*0132*/ 	.short	(.L_74 - .L_73)
	.align		4
.L_73:
        /*0134*/ 	.word	index@(.nv.constant0._Z13im2col_kernelIdEvlPKT_llllllllllllPS0_)
        /*0138*/ 	.short	0x0380
        /*013a*/ 	.short	0x0078


	//----- nvinfo : EIATTR_SW_WAR
	.align		4
.L_74:
        /*013c*/ 	.byte	0x04, 0x36
        /*013e*/ 	.short	(.L_76 - .L_75)
.L_75:
        /*0140*/ 	.word	0x00000008
.L_76:


//--------------------- .nv.info._Z13im2col_kernelIfEvlPKT_llllllllllllPS0_ --------------------------
	.section	.nv.info._Z13im2col_kernelIfEvlPKT_llllllllllllPS0_,"",@"SHT_CUDA_INFO"
	.sectionflags	@""
	.align	4


	//----- nvinfo : EIATTR_CUDA_API_VERSION
	.align		4
        /*0000*/ 	.byte	0x04, 0x37
        /*0002*/ 	.short	(.L_78 - .L_77)
.L_77:
        /*0004*/ 	.word	0x00000082


	//----- nvinfo : EIATTR_KPARAM_INFO
	.align		4
.L_78:
        /*0008*/ 	.byte	0x04, 0x17
        /*000a*/ 	.short	(.L_80 - .L_79)
.L_79:
        /*000c*/ 	.word	0x00000000
        /*0010*/ 	.short	0x000e
        /*0012*/ 	.short	0x0070
        /*0014*/ 	.byte	0x00, 0xf0, 0x21, 0x00


	//----- nvinfo : EIATTR_KPARAM_INFO
	.align		4
.L_80:
        /*0018*/ 	.byte	0x04, 0x17
        /*001a*/ 	.short	(.L_82 - .L_81)
.L_81:
        /*001c*/ 	.word	0x00000000
        /*0020*/ 	.short	0x000d
        /*0022*/ 	.short	0x0068
        /*0024*/ 	.byte	0x00, 0xf0, 0x21, 0x00


	//----- nvinfo : EIATTR_KPARAM_INFO
	.align		4
.L_82:
        /*0028*/ 	.byte	0x04, 0x17
        /*002a*/ 	.short	(.L_84 - .L_83)
.L_83:
        /*002c*/ 	.word	0x00000000
        /*0030*/ 	.short	0x000c
        /*0032*/ 	.short	0x0060
        /*0034*/ 	.byte	0x00, 0xf0, 0x21, 0x00


	//----- nvinfo : EIATTR_KPARAM_INFO
	.align		4
.L_84:
        /*0038*/ 	.byte	0x04, 0x17
        /*003a*/ 	.short	(.L_86 - .L_85)
.L_85:
        /*003c*/ 	.word	0x00000000
        /*0040*/ 	.short	0x000b
        /*0042*/ 	.short	0x0058
        /*0044*/ 	.byte	0x00, 0xf0, 0x21, 0x00


	//----- nvinfo : EIATTR_KPARAM_INFO
	.align		4
.L_86:
        /*0048*/ 	.byte	0x04, 0x17
        /*004a*/ 	.short	(.L_88 - .L_87)
.L_87:
        /*004c*/ 	.word	0x00000000
        /*0050*/ 	.short	0x000a
        /*0052*/ 	.short	0x0050
        /*0054*/ 	.byte	0x00, 0xf0, 0x21, 0x00


	//----- nvinfo : EIATTR_KPARAM_INFO
	.align		4
.L_88:
        /*0058*/ 	.byte	0x04, 0x17
        /*005a*/ 	.short	(.L_90 - .L_89)
.L_89:
        /*005c*/ 	.word	0x00000000
        /*0060*/ 	.short	0x0009
        /*0062*/ 	.short	0x0048
        /*0064*/ 	.byte	0x00, 0xf0, 0x21, 0x00


	//----- nvinfo : EIATTR_KPARAM_INFO
	.align		4
.L_90:
        /*0068*/ 	.byte	0x04, 0x17
        /*006a*/ 	.short	(.L_92 - .L_91)
.L_91:
        /*006c*/ 	.word	0x00000000
        /*0070*/ 	.short	0x0008
        /*0072*/ 	.short	0x0040
        /*0074*/ 	.byte	0x00, 0xf0, 0x21, 0x00


	//----- nvinfo : EIATTR_KPARAM_INFO
	.align		4
.L_92:
        /*0078*/ 	.byte	0x04, 0x17
        /*007a*/ 	.short	(.L_94 - .L_93)
.L_93:
        /*007c*/ 	.word	0x00000000
        /*0080*/ 	.short	0x0007
        /*0082*/ 	.short	0x0038
        /*0084*/ 	.byte	0x00, 0xf0, 0x21, 0x00


	//----- nvinfo : EIATTR_KPARAM_INFO
	.align		4
.L_94:
        /*0088*/ 	.byte	0x04, 0x17
        /*008a*/ 	.short	(.L_96 - .L_95)
.L_95:
        /*008c*/ 	.word	0x00000000
        /*0090*/ 	.short	0x0006
        /*0092*/ 	.short	0x0030
        /*0094*/ 	.byte	0x00, 0xf0, 0x21, 0x00


	//----- nvinfo : EIATTR_KPARAM_INFO
	.align		4
.L_96:
        /*0098*/ 	.byte	0x04, 0x17
        /*009a*/ 	.short	(.L_98 - .L_97)
.L_97:
        /*009c*/ 	.word	0x00000000
        /*00a0*/ 	.short	0x0005
        /*00a2*/ 	.short	0x0028
        /*00a4*/ 	.byte	0x00, 0xf0, 0x21, 0x00


	//----- nvinfo : EIATTR_KPARAM_INFO
	.align		4
.L_98:
        /*00a8*/ 	.byte	0x04, 0x17
        /*00aa*/ 	.short	(.L_100 - .L_99)
.L_99:
        /*00ac*/ 	.word	0x00000000
        /*00b0*/ 	.short	0x0004
        /*00b2*/ 	.short	0x0020
        /*00b4*/ 	.byte	0x00, 0xf0, 0x21, 0x00


	//----- nvinfo : EIATTR_KPARAM_INFO
	.align		4
.L_100:
        /*00b8*/ 	.byte	0x04, 0x17
        /*00ba*/ 	.short	(.L_102 - .L_101)
.L_101:
        /*00bc*/ 	.word	0x00000000
        /*00c0*/ 	.short	0x0003
        /*00c2*/ 	.short	0x0018
        /*00c4*/ 	.byte	0x00, 0xf0, 0x21, 0x00


	//----- nvinfo : EIATTR_KPARAM_INFO
	.align		4
.L_102:
        /*00c8*/ 	.byte	0x04, 0x17
        /*00ca*/ 	.short	(.L_104 - .L_103)
.L_103:
        /*00cc*/ 	.word	0x00000000
        /*00d0*/ 	.short	0x0002
        /*00d2*/ 	.short	0x0010
        /*00d4*/ 	.byte	0x00, 0xf0, 0x21, 0x00


	//----- nvinfo : EIATTR_KPARAM_INFO
	.align		4
.L_104:
        /*00d8*/ 	.byte	0x04, 0x17
        /*00da*/ 	.short	(.L_106 - .L_105)
.L_105:
        /*00dc*/ 	.word	0x00000000
        /*00e0*/ 	.short	0x0001
        /*00e2*/ 	.short	0x0008
        /*00e4*/ 	.byte	0x00, 0xf0, 0x21, 0x00


	//----- nvinfo : EIATTR_KPARAM_INFO
	.align		4
.L_106:
        /*00e8*/ 	.byte	0x04, 0x17
        /*00ea*/ 	.short	(.L_108 - .L_107)
.L_107:
        /*00ec*/ 	.word	0x00000000
        /*00f0*/ 	.short	0x0000
        /*00f2*/ 	.short	0x0000
        /*00f4*/ 	.byte	0x00, 0xf0, 0x21, 0x00


	//----- nvinfo : EIATTR_SPARSE_MMA_MASK
	.align		4
.L_108:
        /*00f8*/ 	.byte	0x03, 0x50
        /*00fa*/ 	.short	0x0000


	//----- nvinfo : EIATTR_MAXREG_COUNT
	.align		4
        /*00fc*/ 	.byte	0x03, 0x1b
        /*00fe*/ 	.short	0x0040


	//----- nvinfo : EIATTR_MERCURY_ISA_VERSION
	.align		4
        /*0100*/ 	.byte	0x03, 0x5f
        /*0102*/ 	.short	0x0101


	//----- nvinfo : EIATTR_VRC_CTA_INIT_COUNT
	.align		4
        /*0104*/ 	.byte	0x02, 0x4a
	.zero		1
	.zero		1


	//----- nvinfo : EIATTR_EXIT_INSTR_OFFSETS
	.align		4
        /*0108*/ 	.byte	0x04, 0x1c
        /*010a*/ 	.short	(.L_110 - .L_109)


	//   ....[0]....
.L_109:
        /*010c*/ 	.word	0x00000090


	//   ....[1]....
        /*0110*/ 	.word	0x00001c00


	//----- nvinfo : EIATTR_MAX_THREADS
	.align		4
.L_110:
        /*0114*/ 	.byte	0x04, 0x05
        /*0116*/ 	.short	(.L_112 - .L_111)
.L_111:
        /*0118*/ 	.word	0x00000400
        /*011c*/ 	.word	0x00000001
        /*0120*/ 	.word	0x00000001


	//----- nvinfo : EIATTR_CRS_STACK_SIZE
	.align		4
.L_112:
        /*0124*/ 	.byte	0x04, 0x1e
        /*0126*/ 	.short	(.L_114 - .L_113)
.L_113:
        /*0128*/ 	.word	0x00000000


	//----- nvinfo : EIATTR_CBANK_PARAM_SIZE
	.align		4
.L_114:
        /*012c*/ 	.byte	0x03, 0x19
        /*012e*/ 	.short	0x0078


	//----- nvinfo : EIATTR_PARAM_CBANK
	.align		4
        /*0130*/ 	.byte	0x04, 0x0a
        /*0132*/ 	.short	(.L_116 - .L_115)
	.align		4
.L_115:
        /*0134*/ 	.word	index@(.nv.constant0._Z13im2col_kernelIfEvlPKT_llllllllllllPS0_)
        /*0138*/ 	.short	0x0380
        /*013a*/ 	.short	0x0078


	//----- nvinfo : EIATTR_SW_WAR
	.align		4
.L_116:
        /*013c*/ 	.byte	0x04, 0x36
        /*013e*/ 	.short	(.L_118 - .L_117)
.L_117:
        /*0140*/ 	.word	0x00000008
.L_118:


//--------------------- .nv.info._Z13im2col_kernelIN3c104HalfEEvlPKT_llllllllllllPS2_ --------------------------
	.section	.nv.info._Z13im2col_kernelIN3c104HalfEEvlPKT_llllllllllllPS2_,"",@"SHT_CUDA_INFO"
	.sectionflags	@""
	.align	4


	//----- nvinfo : EIATTR_CUDA_API_VERSION
	.align		4
        /*0000*/ 	.byte	0x04, 0x37
        /*0002*/ 	.short	(.L_120 - .L_119)
.L_119:
        /*0004*/ 	.word	0x00000082


	//----- nvinfo : EIATTR_KPARAM_INFO
	.align		4
.L_120:
        /*0008*/ 	.byte	0x04, 0x17
        /*000a*/ 	.short	(.L_122 - .L_121)
.L_121:
        /*000c*/ 	.word	0x00000000
        /*0010*/ 	.short	0x000e
        /*0012*/ 	.short	0x0070
        /*0014*/ 	.byte	0x00, 0xf0, 0x21, 0x00


	//----- nvinfo : EIATTR_KPARAM_INFO
	.align		4
.L_122:
        /*0018*/ 	.byte	0x04, 0x17
        /*001a*/ 	.short	(.L_124 - .L_123)
.L_123:
        /*001c*/ 	.word	0x00000000
        /*0020*/ 	.short	0x000d
        /*0022*/ 	.short	0x0068
        /*0024*/ 	.byte	0x00, 0xf0, 0x21, 0x00


	//----- nvinfo : EIATTR_KPARAM_INFO
	.align		4
.L_124:
        /*0028*/ 	.byte	0x04, 0x17
        /*002a*/ 	.short	(.L_126 - .L_125)
.L_125:
        /*002c*/ 	.word	0x00000000
        /*0030*/ 	.short	0x000c
        /*0032*/ 	.short	0x0060
        /*0034*/ 	.byte	0x00, 0xf0, 0x21, 0x00


	//----- nvinfo : EIATTR_KPARAM_INFO
	.align		4
.L_126:
        /*0038*/ 	.byte	0x04, 0x17
        /*003a*/ 	.short	(.L_128 - .L_127)
.L_127:
        /*003c*/ 	.word	0x00000000
        /*0040*/ 	.short	0x000b
        /*0042*/ 	.short	0x0058
        /*0044*/ 	.byte	0x00, 0xf0, 0x21, 0x00


	//----- nvinfo : EIATTR_KPARAM_INFO
	.align		4
.L_128:
        /*0048*/ 	.byte	0x04, 0x17
        /*004a*/ 	.short	(.L_130 - .L_129)
.L_129:
        /*004c*/ 	.word	0x00000000
        /*0050*/ 	.short	0x000a
        /*0052*/ 	.short	0x0050
        /*0054*/ 	.byte	0x00, 0xf0, 0x21, 0x00


	//----- nvinfo : EIATTR_KPARAM_INFO
	.align		4
.L_130:
        /*0058*/ 	.byte	0x04, 0x17
        /*005a*/ 	.short	(.L_132 - .L_131)
.L_131:
        /*005c*/ 	.word	0x00000000
        /*0060*/ 	.short	0x0009
        /*0062*/ 	.short	0x0048
        /*0064*/ 	.byte	0x00, 0xf0, 0x21, 0x00


	//----- nvinfo : EIATTR_KPARAM_INFO
	.align		4
.L_132:
        /*0068*/ 	.byte	0x04, 0x17
        /*006a*/ 	.short	(.L_134 - .L_133)
.L_133:
        /*006c*/ 	.word	0x00000000
        /*0070*/ 	.short	0x0008
        /*0072*/ 	.short	0x0040
        /*0074*/ 	.byte	0x00, 0xf0, 0x21, 0x00


	//----- nvinfo : EIATTR_KPARAM_INFO
	.align		4
.L_134:
        /*0078*/ 	.byte	0x04, 0x17
        /*007a*/ 	.short	(.L_136 - .L_135)
.L_135:
        /*007c*/ 	.word	0x00000000
        /*0080*/ 	.short	0x0007
        /*0082*/ 	.short	0x0038
        /*0084*/ 	.byte	0x00, 0xf0, 0x21, 0x00


	//----- nvinfo : EIATTR_KPARAM_INFO
	.align		4
.L_136:
        /*0088*/ 	.byte	0x04, 0x17
        /*008a*/ 	.short	(.L_138 - .L_137)
.L_137:
        /*008c*/ 	.word	0x00000000
        /*0090*/ 	.short	0x0006
        /*0092*/ 	.short	0x0030
        /*0094*/ 	.byte	0x00, 0xf0, 0x21, 0x00


	//----- nvinfo : EIATTR_KPARAM_INFO
	.align		4
.L_138:
        /*0098*/ 	.byte	0x04, 0x17
        /*009a*/ 	.short	(.L_140 - .L_139)
.L_139:
        /*009c*/ 	.word	0x00000000
        /*00a0*/ 	.short	0x0005
        /*00a2*/ 	.short	0x0028
        /*00a4*/ 	.byte	0x00, 0xf0, 0x21, 0x00


	//----- nvinfo : EIATTR_KPARAM_INFO
	.align		4
.L_140:
        /*00a8*/ 	.byte	0x04, 0x17
        /*00aa*/ 	.short	(.L_142 - .L_141)
.L_141:
        /*00ac*/ 	.word	0x00000000
        /*00b0*/ 	.short	0x0004
        /*00b2*/ 	.short	0x0020
        /*00b4*/ 	.byte	0x00, 0xf0, 0x21, 0x00


	//----- nvinfo : EIATTR_KPARAM_INFO
	.align		4
.L_142:
        /*00b8*/ 	.byte	0x04, 0x17
        /*00ba*/ 	.short	(.L_144 - .L_143)
.L_143:
        /*00bc*/ 	.word	0x00000000
        /*00c0*/ 	.short	0x0003
        /*00c2*/ 	.short	0x0018
        /*00c4*/ 	.byte	0x00, 0xf0, 0x21, 0x00


	//----- nvinfo : EIATTR_KPARAM_INFO
	.align		4
.L_144:
        /*00c8*/ 	.byte	0x04, 0x17
        /*00ca*/ 	.short	(.L_146 - .L_145)
.L_145:
        /*00cc*/ 	.word	0x00000000
        /*00d0*/ 	.short	0x0002
        /*00d2*/ 	.short	0x0010
        /*00d4*/ 	.byte	0x00, 0xf0, 0x21, 0x00


	//----- nvinfo : EIATTR_KPARAM_INFO
	.align		4
.L_146:
        /*00d8*/ 	.byte	0x04, 0x17
        /*00da*/ 	.short	(.L_148 - .L_147)
.L_147:
        /*00dc*/ 	.word	0x00000000
        /*00e0*/ 	.short	0x0001
        /*00e2*/ 	.short	0x0008
        /*00e4*/ 	.byte	0x00, 0xf0, 0x21, 0x00


	//----- nvinfo : EIATTR_KPARAM_INFO
	.align		4
.L_148:
        /*00e8*/ 	.byte	0x04, 0x17
        /*00ea*/ 	.short	(.L_150 - .L_149)
.L_149:
        /*00ec*/ 	.word	0x00000000
        /*00f0*/ 	.short	0x0000
        /*00f2*/ 	.short	0x0000
        /*00f4*/ 	.byte	0x00, 0xf0, 0x21, 0x00


	//----- nvinfo : EIATTR_SPARSE_MMA_MASK
	.align		4
.L_150:
        /*00f8*/ 	.byte	0x03, 0x50
        /*00fa*/ 	.short	0x0000


	//----- nvinfo : EIATTR_MAXREG_COUNT
	.align		4
        /*00fc*/ 	.byte	0x03, 0x1b
        /*00fe*/ 	.short	0x0040


	//----- nvinfo : EIATTR_MERCURY_ISA_VERSION
	.align		4
        /*0100*/ 	.byte	0x03, 0x5f
        /*0102*/ 	.short	0x0101


	//----- nvinfo : EIATTR_VRC_CTA_INIT_COUNT
	.align		4
        /*0104*/ 	.byte	0x02, 0x4a
	.zero		1
	.zero		1


	//----- nvinfo : EIATTR_EXIT_INSTR_OFFSETS
	.align		4
        /*0108*/ 	.byte	0x04, 0x1c
        /*010a*/ 	.short	(.L_152 - .L_151)


	//   ....[0]....
.L_151:
        /*010c*/ 	.word	0x00000090


	//   ....[1]....
        /*0110*/ 	.word	0x00001c00


	//----- nvinfo : EIATTR_MAX_THREADS
	.align		4
.L_152:
        /*0114*/ 	.byte	0x04, 0x05
        /*0116*/ 	.short	(.L_154 - .L_153)
.L_153:
        /*0118*/ 	.word	0x00000400
        /*011c*/ 	.word	0x00000001
        /*0120*/ 	.word	0x00000001


	//----- nvinfo : EIATTR_CRS_STACK_SIZE
	.align		4
.L_154:
        /*0124*/ 	.byte	0x04, 0x1e
        /*0126*/ 	.short	(.L_156 - .L_155)
.L_155:
        /*0128*/ 	.word	0x00000000


	//----- nvinfo : EIATTR_CBANK_PARAM_SIZE
	.align		4
.L_156:
        /*012c*/ 	.byte	0x03, 0x19
        /*012e*/ 	.short	0x0078


	//----- nvinfo : EIATTR_PARAM_CBANK
	.align		4
        /*0130*/ 	.byte	0x04, 0x0a
        /*0132*/ 	.short	(.L_158 - .L_157)
	.align		4
.L_157:
        /*0134*/ 	.word	index@(.nv.constant0._Z13im2col_kernelIN3c104HalfEEvlPKT_llllllllllllPS2_)
        /*0138*/ 	.short	0x0380
        /*013a*/ 	.short	0x0078


	//----- nvinfo : EIATTR_SW_WAR
	.align		4
.L_158:
        /*013c*/ 	.byte	0x04, 0x36
        /*013e*/ 	.short	(.L_160 - .L_159)
.L_159:
        /*0140*/ 	.word	0x00000008
.L_160:


//--------------------- .nv.callgraph             --------------------------
	.section	.nv.callgraph,"",@"SHT_CUDA_CALLGRAPH"
	.align	4
	.sectionentsize	8
	.align		4
        /*0000*/ 	.word	0x00000000
	.align		4
        /*0004*/ 	.word	0xffffffff
	.align		4
        /*0008*/ 	.word	0x00000000
	.align		4
        /*000c*/ 	.word	0xfffffffe
	.align		4
        /*0010*/ 	.word	0x00000000
	.align		4
        /*0014*/ 	.word	0xfffffffd
	.align		4
        /*0018*/ 	.word	0x00000000
	.align		4
        /*001c*/ 	.word	0xfffffffc


//--------------------- .nv.constant4             --------------------------
	.section	.nv.constant4,"a",@progbits
	.align	8
	.align		8
.nv.constant4:
        /*0000*/ 	.dword	__T20
	.align		8
        /*0008*/ 	.dword	__T21
	.align		8
        /*0010*/ 	.dword	__T22
	.align		8
        /*0018*/ 	.dword	__T23
	.align		8
        /*0020*/ 	.dword	__T24


//--------------------- .text._Z13im2col_kernelIdEvlPKT_llllllllllllPS0_ --------------------------
	.section	.text._Z13im2col_kernelIdEvlPKT_llllllllllllPS0_,"ax",@progbits
	.align	128
        .global         _Z13im2col_kernelIdEvlPKT_llllllllllllPS0_
        .type           _Z13im2col_kernelIdEvlPKT_llllllllllllPS0_,@function
        .size           _Z13im2col_kernelIdEvlPKT_llllllllllllPS0_,(.L_x_43 - _Z13im2col_kernelIdEvlPKT_llllllllllllPS0_)
        .other          _Z13im2col_kernelIdEvlPKT_llllllllllllPS0_,@"STO_CUDA_ENTRY STV_DEFAULT"
_Z13im2col_kernelIdEvlPKT_llllllllllllPS0_:
.text._Z13im2col_kernelIdEvlPKT_llllllllllllPS0_:
[----:B------:R-:W-:Y:S01]  /*0000*/  LDC R1, c[0x0][0x37c] ;  /* 0x0000df00ff017b82 */ /* 0x000fe20000000800 */
[----:B------:R-:W0:Y:S01]  /*0010*/  S2R R7, SR_TID.X ;  /* 0x0000000000077919 */ /* 0x000e220000002100 */
[----:B------:R-:W0:Y:S01]  /*0020*/  LDCU UR23, c[0x0][0x360] ;  /* 0x00006c00ff1777ac */ /* 0x000e220008000800 */
[----:B------:R-:W0:Y:S01]  /*0030*/  S2R R0, SR_CTAID.X ;  /* 0x0000000000007919 */ /* 0x000e220000002500 */
[----:B------:R-:W1:Y:S01]  /*0040*/  LDCU.64 UR4, c[0x0][0x380] ;  /* 0x00007000ff0477ac */ /* 0x000e620008000a00 */
[----:B0-----:R-:W-:-:S05]  /*0050*/  IMAD R7, R0, UR23, R7 ;  /* 0x0000001700077c24 */ /* 0x001fca000f8e0207 */
[----:B-1----:R-:W-:Y:S02]  /*0060*/  ISETP.GE.U32.AND P0, PT, R7, UR4, PT ;  /* 0x0000000407007c0c */ /* 0x002fe4000bf06070 */
[----:B------:R-:W-:-:S04]  /*0070*/  SHF.R.S32.HI R2, RZ, 0x1f, R7 ;  /* 0x0000001fff027819 */ /* 0x000fc80000011407 */
[----:B------:R-:W-:-:S13]  /*0080*/  ISETP.GE.AND.EX P0, PT, R2, UR5, PT, P0 ;  /* 0x0000000502007c0c */ /* 0x000fda000bf06300 */
[----:B------:R-:W-:Y:S05]  /*0090*/  @P0 EXIT ;  /* 0x000000000000094d */ /* 0x000fea0003800000 */
[----:B------:R-:W0:Y:S01]  /*00a0*/  LDCU.64 UR4, c[0x0][0x388] ;  /* 0x00007100ff0477ac */ /* 0x000e220008000a00 */
[----:B------:R-:W1:Y:S01]  /*00b0*/  LDCU.64 UR6, c[0x0][0x3f0] ;  /* 0x00007e00ff0677ac */ /* 0x000e620008000a00 */
[----:B------:R-:W2:Y:S01]  /*00c0*/  LDCU.64 UR20, c[0x0][0x358] ;  /* 0x00006b00ff1477ac */ /* 0x000ea20008000a00 */
[----:B0-----:R-:W-:Y:S02]  /*00d0*/  IMAD.U32 R0, RZ, RZ, UR4 ;  /* 0x00000004ff007e24 */ /* 0x001fe4000f8e00ff */
[----:B------:R-:W-:Y:S02]  /*00e0*/  IMAD.U32 R6, RZ, RZ, UR5 ;  /* 0x00000005ff067e24 */ /* 0x000fe4000f8e00ff */
[----:B-1----:R-:W-:Y:S02]  /*00f0*/  IMAD.U32 R10, RZ, RZ, UR6 ;  /* 0x00000006ff0a7e24 */ /* 0x002fe4000f8e00ff */
[----:B--2---:R-:W-:-:S07]  /*0100*/  IMAD.U32 R11, RZ, RZ, UR7 ;  /* 0x00000007ff0b7e24 */ /* 0x004fce000f8e00ff */
.L_x_12:
[----:B------:R-:W0:Y:S01]  /*0110*/  LDCU UR4, c[0x0][0x3ec] ;  /* 0x00007d80ff0477ac */ /* 0x000e220008000800 */
[----:B------:R-:W-:Y:S01]  /*0120*/  BSSY.RECONVERGENT B0, `(.L_x_0) ;  /* 0x000002c000007945 */ /* 0x000fe20003800200 */
[----:B0-----:R-:W-:-:S04]  /*0130*/  LOP3.LUT R3, R2, UR4, RZ, 0xfc, !PT ;  /* 0x0000000402037c12 */ /* 0x001fc8000f8efcff */
[----:B------:R-:W-:-:S13]  /*0140*/  ISETP.NE.U32.AND P0, PT, R3, RZ, PT ;  /* 0x000000ff0300720c */ /* 0x000fda0003f05070 */
[----:B--2---:R-:W-:Y:S05]  /*0150*/  @!P0 BRA `(.L_x_1) ;  /* 0x0000000000448947 */ /* 0x004fea0003800000 */
[----:B------:R-:W0:Y:S01]  /*0160*/  LDCU.64 UR4, c[0x0][0x3e8] ;  /* 0x00007d00ff0477ac */ /* 0x000e220008000a00 */
[----:B------:R-:W-:Y:S02]  /*0170*/  MOV R9, R2 ;  /* 0x0000000200097202 */ /* 0x000fe40000000f00 */
[----:B------:R-:W-:Y:S01]  /*0180*/  MOV R8, 0x1c0 ;  /* 0x000001c000087802 */ /* 0x000fe20000000f00 */
[----:B0-----:R-:W-:Y:S02]  /*0190*/  IMAD.U32 R13, RZ, RZ, UR4 ;  /* 0x00000004ff0d7e24 */ /* 0x001fe4000f8e00ff */
[----:B------:R-:W-:-:S07]  /*01a0*/  IMAD.U32 R12, RZ, RZ, UR5 ;  /* 0x00000005ff0c7e24 */ /* 0x000fce000f8e00ff */
[----:B------:R-:W-:Y:S05]  /*01b0*/  CALL.REL.NOINC `($__internal_0_$__cuda_sm20_div_s64) ;  /* 0x0000001800907944 */ /* 0x000fea0003c00000 */
[----:B------:R-:W0:Y:S01]  /*01c0*/  LDCU.64 UR4, c[0x0][0x3e8] ;  /* 0x00007d00ff0477ac */ /* 0x000e220008000a00 */
[----:B------:R-:W-:Y:S02]  /*01d0*/  IMAD.MOV.U32 R20, RZ, RZ, R7 ;  /* 0x000000ffff147224 */ /* 0x000fe400078e0007 */
[----:B------:R-:W-:Y:S01]  /*01e0*/  IMAD.MOV.U32 R7, RZ, RZ, R12 ;  /* 0x000000ffff077224 */ /* 0x000fe200078e000c */
[----:B------:R-:W-:Y:S01]  /*01f0*/  MOV R12, 0x240 ;  /* 0x00000240000c7802 */ /* 0x000fe20000000f00 */
[----:B------:R-:W-:Y:S02]  /*0200*/  IMAD.MOV.U32 R21, RZ, RZ, R2 ;  /* 0x000000ffff157224 */ /* 0x000fe400078e0002 */
[----:B0-----:R-:W-:Y:S02]  /*0210*/  IMAD.U32 R14, RZ, RZ, UR4 ;  /* 0x00000004ff0e7e24 */ /* 0x001fe4000f8e00ff */
[----:B------:R-:W-:-:S07]  /*0220*/  IMAD.U32 R13, RZ, RZ, UR5 ;  /* 0x00000005ff0d7e24 */ /* 0x000fce000f8e00ff */
[----:B------:R-:W-:Y:S05]  /*0230*/  CALL.REL.NOINC `($__internal_1_$__cuda_sm20_rem_s64) ;  /* 0x0000001c00c07944 */ /* 0x000fea0003c00000 */
[----:B------:R-:W-:Y:S01]  /*0240*/  MOV R2, R8 ;  /* 0x0000000800027202 */ /* 0x000fe20000000f00 */
[----:B------:R-:W-:Y:S01]  /*0250*/  IMAD.MOV.U32 R3, RZ, RZ, R9 ;  /* 0x000000ffff037224 */ /* 0x000fe200078e0009 */
[----:B------:R-:W-:Y:S06]  /*0260*/  BRA `(.L_x_2) ;  /* 0x00000000005c7947 */ /* 0x000fec0003800000 */
.L_x_1:
[----:B------:R-:W0:Y:S02]  /*0270*/  LDCU UR4, c[0x0][0x3e8] ;  /* 0x00007d00ff0477ac */ /* 0x000e240008000800 */
[----:B0-----:R-:W0:Y:S08]  /*0280*/  I2F.U32.RP R4, UR4 ;  /* 0x0000000400047d06 */ /* 0x001e300008209000 */
[----:B0-----:R-:W0:Y:S02]  /*0290*/  MUFU.RCP R4, R4 ;  /* 0x0000000400047308 */ /* 0x001e240000001000 */
[----:B0-----:R-:W-:-:S06]  /*02a0*/  VIADD R2, R4, 0xffffffe ;  /* 0x0ffffffe04027836 */ /* 0x001fcc0000000000 */
[----:B------:R0:W1:Y:S02]  /*02b0*/  F2I.FTZ.U32.TRUNC.NTZ R3, R2 ;  /* 0x0000000200037305 */ /* 0x000064000021f000 */
[----:B0-----:R-:W-:Y:S02]  /*02c0*/  IMAD.MOV.U32 R2, RZ, RZ, RZ ;  /* 0x000000ffff027224 */ /* 0x001fe400078e00ff */
[----:B-1----:R-:W-:-:S04]  /*02d0*/  IMAD.MOV R5, RZ, RZ, -R3 ;  /* 0x000000ffff057224 */ /* 0x002fc800078e0a03 */
[----:B------:R-:W-:-:S04]  /*02e0*/  IMAD R5, R5, UR4, RZ ;  /* 0x0000000405057c24 */ /* 0x000fc8000f8e02ff */
[----:B------:R-:W-:Y:S01]  /*02f0*/  IMAD.HI.U32 R8, R3, R5, R2 ;  /* 0x0000000503087227 */ /* 0x000fe200078e0002 */
[----:B------:R-:W-:-:S05]  /*0300*/  LOP3.LUT R2, RZ, UR4, RZ, 0x33, !PT ;  /* 0x00000004ff027c12 */ /* 0x000fca000f8e33ff */
[----:B------:R-:W-:-:S04]  /*0310*/  IMAD.HI.U32 R8, R8, R7, RZ ;  /* 0x0000000708087227 */ /* 0x000fc800078e00ff */
[----:B------:R-:W-:-:S04]  /*0320*/  IMAD.MOV R12, RZ, RZ, -R8 ;  /* 0x000000ffff0c7224 */ /* 0x000fc800078e0a08 */
[----:B------:R-:W-:-:S05]  /*0330*/  IMAD R3, R12, UR4, R7 ;  /* 0x000000040c037c24 */ /* 0x000fca000f8e0207 */
[----:B------:R-:W-:-:S13]  /*0340*/  ISETP.GE.U32.AND P0, PT, R3, UR4, PT ;  /* 0x0000000403007c0c */ /* 0x000fda000bf06070 */
[----:B------:R-:W-:Y:S01]  /*0350*/  @P0 IADD3 R3, PT, PT, R3, -UR4, RZ ;  /* 0x8000000403030c10 */ /* 0x000fe2000fffe0ff */
[----:B------:R-:W-:Y:S01]  /*0360*/  @P0 VIADD R8, R8, 0x1 ;  /* 0x0000000108080836 */ /* 0x000fe20000000000 */
[----:B------:R-:W-:Y:S02]  /*0370*/  ISETP.NE.U32.AND P0, PT, RZ, UR4, PT ;  /* 0x00000004ff007c0c */ /* 0x000fe4000bf05070 */
[----:B------:R-:W-:-:S13]  /*0380*/  ISETP.GE.U32.AND P1, PT, R3, UR4, PT ;  /* 0x0000000403007c0c */ /* 0x000fda000bf26070 */
[----:B------:R-:W-:Y:S02]  /*0390*/  @P1 VIADD R8, R8, 0x1 ;  /* 0x0000000108081836 */ /* 0x000fe40000000000 */
[----:B------:R-:W-:-:S03]  /*03a0*/  @P1 VIADD R3, R3, -UR4 ;  /* 0x8000000403031c36 */ /* 0x000fc60008000000 */
[C---:B------:R-:W-:Y:S02]  /*03b0*/  SEL R7, R2.reuse, R8, !P0 ;  /* 0x0000000802077207 */ /* 0x040fe40004000000 */
[----:B------:R-:W-:Y:S01]  /*03c0*/  SEL R2, R2, R3, !P0 ;  /* 0x0000000302027207 */ /* 0x000fe20004000000 */
[----:B------:R-:W-:-:S07]  /*03d0*/  IMAD.MOV.U32 R3, RZ, RZ, RZ ;  /* 0x000000ffff037224 */ /* 0x000fce00078e00ff */
.L_x_2:
[----:B------:R-:W-:Y:S05]  /*03e0*/  BSYNC.RECONVERGENT B0 ;  /* 0x0000000000007941 */ /* 0x000fea0003800200 */
.L_x_0:
[----:B------:R-:W0:Y:S01]  /*03f0*/  LDCU UR4, c[0x0][0x3e4] ;  /* 0x00007c80ff0477ac */ /* 0x000e220008000800 */
[----:B------:R-:W-:Y:S01]  /*0400*/  SHF.R.S32.HI R9, RZ, 0x1f, R7 ;  /* 0x0000001fff097819 */ /* 0x000fe20000011407 */
[----:B------:R-:W-:Y:S03]  /*0410*/  BSSY.RECONVERGENT B0, `(.L_x_3) ;  /* 0x000002b000007945 */ /* 0x000fe60003800200 */
[----:B0-----:R-:W-:-:S04]  /*0420*/  LOP3.LUT R4, R9, UR4, RZ, 0xfc, !PT ;  /* 0x0000000409047c12 */ /* 0x001fc8000f8efcff */
[----:B------:R-:W-:-:S13]  /*0430*/  ISETP.NE.U32.AND P0, PT, R4, RZ, PT ;  /* 0x000000ff0400720c */ /* 0x000fda0003f05070 */
[----:B------:R-:W-:Y:S05]  /*0440*/  @!P0 BRA `(.L_x_4) ;  /* 0x00000000003c8947 */ /* 0x000fea0003800000 */
[----:B------:R-:W0:Y:S01]  /*0450*/  LDCU.64 UR4, c[0x0][0x3e0] ;  /* 0x00007c00ff0477ac */ /* 0x000e220008000a00 */
[----:B------:R-:W-:Y:S01]  /*0460*/  MOV R8, 0x4a0 ;  /* 0x000004a000087802 */ /* 0x000fe20000000f00 */
[----:B0-----:R-:W-:Y:S01]  /*0470*/  IMAD.U32 R13, RZ, RZ, UR4 ;  /* 0x00000004ff0d7e24 */ /* 0x001fe2000f8e00ff */
[----:B------:R-:W-:-:S07]  /*0480*/  MOV R12, UR5 ;  /* 0x00000005000c7c02 */ /* 0x000fce0008000f00 */
[----:B------:R-:W-:Y:S05]  /*0490*/  CALL.REL.NOINC `($__internal_0_$__cuda_sm20_div_s64) ;  /* 0x0000001400d87944 */ /* 0x000fea0003c00000 */
[----:B------:R-:W0:Y:S01]  /*04a0*/  LDCU.64 UR4, c[0x0][0x3e0] ;  /* 0x00007c00ff0477ac */ /* 0x000e220008000a00 */
[----:B------:R-:W-:Y:S01]  /*04b0*/  IMAD.MOV.U32 R4, RZ, RZ, R12 ;  /* 0x000000ffff047224 */ /* 0x000fe200078e000c */
[----:B------:R-:W-:Y:S01]  /*04c0*/  MOV R5, R15 ;  /* 0x0000000f00057202 */ /* 0x000fe20000000f00 */
[----:B------:R-:W-:Y:S01]  /*04d0*/  IMAD.MOV.U32 R21, RZ, RZ, R9 ;  /* 0x000000ffff157224 */ /* 0x000fe200078e0009 */
[----:B------:R-:W-:Y:S01]  /*04e0*/  MOV R12, 0x530 ;  /* 0x00000530000c7802 */ /* 0x000fe20000000f00 */
[----:B------:R-:W-:Y:S02]  /*04f0*/  IMAD.MOV.U32 R20, RZ, RZ, R7 ;  /* 0x000000ffff147224 */ /* 0x000fe400078e0007 */
[----:B0-----:R-:W-:Y:S02]  /*0500*/  IMAD.U32 R14, RZ, RZ, UR4 ;  /* 0x00000004ff0e7e24 */ /* 0x001fe4000f8e00ff */
[----:B------:R-:W-:-:S07]  /*0510*/  IMAD.U32 R13, RZ, RZ, UR5 ;  /* 0x00000005ff0d7e24 */ /* 0x000fce000f8e00ff */
[----:B------:R-:W-:Y:S05]  /*0520*/  CALL.REL.NOINC `($__internal_1_$__cuda_sm20_rem_s64) ;  /* 0x0000001c00047944 */ /* 0x000fea0003c00000 */
[----:B------:R-:W-:Y:S05]  /*0530*/  BRA `(.L_x_5) ;  /* 0x0000000000607947 */ /* 0x000fea0003800000 */
.L_x_4:
[----:B------:R-:W0:Y:S02]  /*0540*/  LDCU UR4, c[0x0][0x3e0] ;  /* 0x00007c00ff0477ac */ /* 0x000e240008000800 */
[----:B0-----:R-:W0:Y:S08]  /*0550*/  I2F.U32.RP R8, UR4 ;  /* 0x0000000400087d06 */ /* 0x001e300008209000 */
[----:B0-----:R-:W0:Y:S02]  /*0560*/  MUFU.RCP R8, R8 ;  /* 0x0000000800087308 */ /* 0x001e240000001000 */
[----:B0-----:R-:W-:Y:S01]  /*0570*/  VIADD R4, R8, 0xffffffe ;  /* 0x0ffffffe08047836 */ /* 0x001fe20000000000 */
[----:B------:R-:W-:-:S05]  /*0580*/  LOP3.LUT R8, RZ, UR4, RZ, 0x33, !PT ;  /* 0x00000004ff087c12 */ /* 0x000fca000f8e33ff */
[----:B------:R0:W1:Y:S02]  /*0590*/  F2I.FTZ.U32.TRUNC.NTZ R5, R4 ;  /* 0x0000000400057305 */ /* 0x000064000021f000 */
[----:B0-----:R-:W-:Y:S02]  /*05a0*/  IMAD.MOV.U32 R4, RZ, RZ, RZ ;  /* 0x000000ffff047224 */ /* 0x001fe400078e00ff */
[----:B-1----:R-:W-:-:S04]  /*05b0*/  IMAD.MOV R9, RZ, RZ, -R5 ;  /* 0x000000ffff097224 */ /* 0x002fc800078e0a05 */
[----:B------:R-:W-:-:S04]  /*05c0*/  IMAD R9, R9, UR4, RZ ;  /* 0x0000000409097c24 */ /* 0x000fc8000f8e02ff */
[----:B------:R-:W-:-:S06]  /*05d0*/  IMAD.HI.U32 R12, R5, R9, R4 ;  /* 0x00000009050c7227 */ /* 0x000fcc00078e0004 */
[----:B------:R-:W-:-:S04]  /*05e0*/  IMAD.HI.U32 R5, R12, R7, RZ ;  /* 0x000000070c057227 */ /* 0x000fc800078e00ff */
[----:B------:R-:W-:-:S04]  /*05f0*/  IMAD.MOV R12, RZ, RZ, -R5 ;  /* 0x000000ffff0c7224 */ /* 0x000fc800078e0a05 */
[----:B------:R-:W-:-:S05]  /*0600*/  IMAD R9, R12, UR4, R7 ;  /* 0x000000040c097c24 */ /* 0x000fca000f8e0207 */
[----:B------:R-:W-:-:S13]  /*0610*/  ISETP.GE.U32.AND P0, PT, R9, UR4, PT ;  /* 0x0000000409007c0c */ /* 0x000fda000bf06070 */
[----:B------:R-:W-:Y:S01]  /*0620*/  @P0 VIADD R9, R9, -UR4 ;  /* 0x8000000409090c36 */ /* 0x000fe20008000000 */
[----:B------:R-:W-:Y:S02]  /*0630*/  @P0 IADD3 R5, PT, PT, R5, 0x1, RZ ;  /* 0x0000000105050810 */ /* 0x000fe40007ffe0ff */
[----:B------:R-:W-:Y:S02]  /*0640*/  ISETP.NE.U32.AND P0, PT, RZ, UR4, PT ;  /* 0x00000004ff007c0c */ /* 0x000fe4000bf05070 */
[----:B------:R-:W-:-:S13]  /*0650*/  ISETP.GE.U32.AND P1, PT, R9, UR4, PT ;  /* 0x0000000409007c0c */ /* 0x000fda000bf26070 */
[----:B------:R-:W-:Y:S02]  /*0660*/  @P1 VIADD R5, R5, 0x1 ;  /* 0x0000000105051836 */ /* 0x000fe40000000000 */
[----:B------:R-:W-:-:S03]  /*0670*/  @P1 VIADD R9, R9, -UR4 ;  /* 0x8000000409091c36 */ /* 0x000fc60008000000 */
[C---:B------:R-:W-:Y:S01]  /*0680*/  SEL R4, R8.reuse, R5, !P0 ;  /* 0x0000000508047207 */ /* 0x040fe20004000000 */
[----:B------:R-:W-:Y:S01]  /*0690*/  IMAD.MOV.U32 R5, RZ, RZ, RZ ;  /* 0x000000ffff057224 */ /* 0x000fe200078e00ff */
[----:B------:R-:W-:Y:S01]  /*06a0*/  SEL R8, R8, R9, !P0 ;  /* 0x0000000908087207 */ /* 0x000fe20004000000 */
[----:B------:R-:W-:-:S07]  /*06b0*/  IMAD.MOV.U32 R9, RZ, RZ, RZ ;  /* 0x000000ffff097224 */ /* 0x000fce00078e00ff */
.L_x_5:
[----:B------:R-:W-:Y:S05]  /*06c0*/  BSYNC.RECONVERGENT B0 ;  /* 0x0000000000007941 */ /* 0x000fea0003800200 */
.L_x_3:
[----:B------:R-:W0:Y:S01]  /*06d0*/  LDCU.128 UR12, c[0x0][0x3a0] ;  /* 0x00007400ff0c77ac */ /* 0x000e220008000c00 */
[----:B------:R-:W1:Y:S01]  /*06e0*/  LDC.64 R18, c[0x0][0x3c0] ;  /* 0x0000f000ff127b82 */ /* 0x000e620000000a00 */
[----:B------:R-:W-:Y:S01]  /*06f0*/  MOV R13, R9 ;  /* 0x00000009000d7202 */ /* 0x000fe20000000f00 */
[----:B------:R-:W-:Y:S01]  /*0700*/  IMAD.MOV.U32 R12, RZ, RZ, R8 ;  /* 0x000000ffff0c7224 */ /* 0x000fe200078e0008 */
[----:B------:R-:W2:Y:S01]  /*0710*/  LDCU.128 UR8, c[0x0][0x3e0] ;  /* 0x00007c00ff0877ac */ /* 0x000ea20008000c00 */
[----:B------:R-:W-:Y:S02]  /*0720*/  IMAD.MOV.U32 R16, RZ, RZ, R2 ;  /* 0x000000ffff107224 */ /* 0x000fe400078e0002 */
[----:B------:R-:W-:Y:S01]  /*0730*/  IMAD.MOV.U32 R17, RZ, RZ, R3 ;  /* 0x000000ffff117224 */ /* 0x000fe200078e0003 */
[----:B0-----:R-:W-:Y:S02]  /*0740*/  UIMAD UR6, UR15, UR12, URZ ;  /* 0x0000000c0f0672a4 */ /* 0x001fe4000f8e02ff */
[----:B------:R-:W-:-:S02]  /*0750*/  UIMAD.WIDE.U32 UR4, UR14, UR12, URZ ;  /* 0x0000000c0e0472a5 */ /* 0x000fc4000f8e00ff */
[----:B------:R-:W-:Y:S01]  /*0760*/  UIMAD UR6, UR14, UR13, UR6 ;  /* 0x0000000d0e0672a4 */ /* 0x000fe2000f8e0206 */
[----:B-1----:R-:W-:-:S03]  /*0770*/  IMAD R9, R9, R18, RZ ;  /* 0x0000001209097224 */ /* 0x002fc600078e02ff */
[----:B------:R-:W-:Y:S02]  /*0780*/  UIADD3 UR5, UPT, UPT, UR5, UR6, URZ ;  /* 0x0000000605057290 */ /* 0x000fe4000fffe0ff */
[----:B--2---:R-:W-:Y:S01]  /*0790*/  UIMAD.WIDE.U32 UR6, UR4, UR8, URZ ;  /* 0x00000008040672a5 */ /* 0x004fe2000f8e00ff */
[----:B------:R-:W-:Y:S01]  /*07a0*/  IMAD R19, R8, R19, R9 ;  /* 0x0000001308137224 */ /* 0x000fe200078e0209 */
[----:B------:R-:W-:-:S04]  /*07b0*/  UIMAD UR5, UR5, UR8, URZ ;  /* 0x00000008050572a4 */ /* 0x000fc8000f8e02ff */
[----:B------:R-:W-:Y:S01]  /*07c0*/  UIMAD UR4, UR4, UR9, UR5 ;  /* 0x00000009040472a4 */ /* 0x000fe2000f8e0205 */
[----:B------:R-:W-:Y:S01]  /*07d0*/  IMAD.WIDE.U32 R12, R4, UR6, R12 ;  /* 0x00000006040c7c25 */ /* 0x000fe2000f8e000c */
[----:B------:R-:W0:Y:S02]  /*07e0*/  LDCU.64 UR8, c[0x0][0x3b0] ;  /* 0x00007600ff0877ac */ /* 0x000e240008000a00 */
[----:B------:R-:W-:Y:S01]  /*07f0*/  UIADD3 UR4, UPT, UPT, UR7, UR4, URZ ;  /* 0x0000000407047290 */ /* 0x000fe2000fffe0ff */
[----:B------:R-:W-:-:S05]  /*0800*/  IMAD.WIDE.U32 R16, R12, UR10, R16 ;  /* 0x0000000a0c107c25 */ /* 0x000fca000f8e0010 */
[----:B------:R-:W-:Y:S01]  /*0810*/  IMAD R15, R4, UR4, RZ ;  /* 0x00000004040f7c24 */ /* 0x000fe2000f8e02ff */
[----:B------:R-:W-:-:S03]  /*0820*/  LEA R14, P0, R16, R10, 0x3 ;  /* 0x0000000a100e7211 */ /* 0x000fc600078018ff */
[----:B------:R-:W-:Y:S01]  /*0830*/  IMAD R15, R5, UR6, R15 ;  /* 0x00000006050f7c24 */ /* 0x000fe2000f8e020f */
[----:B0-----:R-:W-:-:S03]  /*0840*/  UIADD3 UR4, UP0, UPT, URZ, -UR8, URZ ;  /* 0x80000008ff047290 */ /* 0x001fc6000ff1e0ff */
[----:B------:R-:W-:Y:S01]  /*0850*/  IMAD.IADD R13, R13, 0x1, R15 ;  /* 0x000000010d0d7824 */ /* 0x000fe200078e020f */
[----:B------:R-:W-:-:S03]  /*0860*/  UIADD3.X UR5, UPT, UPT, URZ, ~UR9, URZ, UP0, !UPT ;  /* 0x80000009ff057290 */ /* 0x000fc600087fe4ff */
[----:B------:R-:W-:Y:S01]  /*0870*/  IMAD R13, R13, UR10, RZ ;  /* 0x0000000a0d0d7c24 */ /* 0x000fe2000f8e02ff */
[----:B------:R-:W-:-:S03]  /*0880*/  UISETP.GE.U32.AND UP0, UPT, UR12, 0x1, UPT ;  /* 0x000000010c00788c */ /* 0x000fc6000bf06070 */
[----:B------:R-:W-:Y:S01]  /*0890*/  IMAD R13, R12, UR11, R13 ;  /* 0x0000000b0c0d7c24 */ /* 0x000fe2000f8e020d */
[----:B------:R-:W-:Y:S01]  /*08a0*/  UISETP.GE.AND.EX UP0, UPT, UR13, URZ, UPT, UP0 ;  /* 0x000000ff0d00728c */ /* 0x000fe2000bf06300 */
[----:B------:R-:W-:-:S04]  /*08b0*/  IMAD.WIDE.U32 R8, R8, R18, UR4 ;  /* 0x0000000408087e25 */ /* 0x000fc8000f8e0012 */
[----:B------:R-:W-:Y:S02]  /*08c0*/  IMAD.IADD R15, R17, 0x1, R13 ;  /* 0x00000001110f7824 */ /* 0x000fe400078e020d */
[----:B------:R-:W-:-:S03]  /*08d0*/  IMAD.IADD R13, R9, 0x1, R19 ;  /* 0x00000001090d7824 */ /* 0x000fc600078e0213 */
[----:B------:R-:W-:Y:S01]  /*08e0*/  LEA.HI.X R15, R16, R11, R15, 0x3, P0 ;  /* 0x0000000b100f7211 */ /* 0x000fe200000f1c0f */
[----:B------:R-:W-:Y:S06]  /*08f0*/  BRA.U !UP0, `(.L_x_6) ;  /* 0x0000001108447547 */ /* 0x000fec000b800000 */
[----:B------:R-:W0:Y:S01]  /*0900*/  LDC.64 R20, c[0x0][0x3c8] ;  /* 0x0000f200ff147b82 */ /* 0x000e220000000a00 */
[----:B------:R-:W1:Y:S01]  /*0910*/  LDCU.64 UR4, c[0x0][0x3b8] ;  /* 0x00007700ff0477ac */ /* 0x000e620008000a00 */
[----:B------:R-:W-:Y:S01]  /*0920*/  IADD3 R17, PT, PT, R19, R9, RZ ;  /* 0x0000000913117210 */ /* 0x000fe20007ffe0ff */
[----:B------:R-:W-:Y:S01]  /*0930*/  IMAD.MOV.U32 R16, RZ, RZ, R8 ;  /* 0x000000ffff107224 */ /* 0x000fe200078e0008 */
[----:B------:R-:W2:Y:S01]  /*0940*/  LDCU.128 UR8, c[0x0][0x390] ;  /* 0x00007200ff0877ac */ /* 0x000ea20008000c00 */
[----:B------:R-:W-:Y:S01]  /*0950*/  UMOV UR6, URZ ;  /* 0x000000ff00067c82 */ /* 0x000fe20008000000 */
[----:B------:R-:W-:Y:S01]  /*0960*/  UMOV UR7, URZ ;  /* 0x000000ff00077c82 */ /* 0x000fe20008000000 */
[----:B-1----:R-:W-:Y:S01]  /*0970*/  UIADD3 UR4, UP0, UPT, URZ, -UR4, URZ ;  /* 0x80000004ff047290 */ /* 0x002fe2000ff1e0ff */
[----:B--2---:R-:W-:-:S03]  /*0980*/  IMAD R11, R5, UR8, RZ ;  /* 0x00000008050b7c24 */ /* 0x004fc6000f8e02ff */
[----:B------:R-:W-:Y:S01]  /*0990*/  UIADD3.X UR5, UPT, UPT, URZ, ~UR5, URZ, UP0, !UPT ;  /* 0x80000005ff057290 */ /* 0x000fe200087fe4ff */
[----:B0-----:R-:W-:Y:S02]  /*09a0*/  IMAD R10, R3, R20, RZ ;  /* 0x00000014030a7224 */ /* 0x001fe400078e02ff */
[----:B------:R-:W-:-:S04]  /*09b0*/  IMAD.WIDE.U32 R16, R4, UR8, R16 ;  /* 0x0000000804107c25 */ /* 0x000fc8000f8e0010 */
[----:B------:R-:W-:Y:S02]  /*09c0*/  IMAD R11, R4, UR9, R11 ;  /* 0x00000009040b7c24 */ /* 0x000fe4000f8e020b */
[C---:B------:R-:W-:Y:S02]  /*09d0*/  IMAD R19, R2.reuse, R21, R10 ;  /* 0x0000001502137224 */ /* 0x040fe400078e020a */
[----:B------:R-:W-:Y:S02]  /*09e0*/  IMAD.IADD R12, R17, 0x1, R11 ;  /* 0x00000001110c7824 */ /* 0x000fe400078e020b */
[----:B------:R-:W-:-:S04]  /*09f0*/  IMAD.WIDE.U32 R10, R2, R20, UR4 ;  /* 0x00000004020a7e25 */ /* 0x000fc8000f8e0014 */
[----:B------:R-:W-:Y:S02]  /*0a00*/  IMAD R17, R12, UR10, RZ ;  /* 0x0000000a0c117c24 */ /* 0x000fe4000f8e02ff */
[----:B------:R-:W-:Y:S02]  /*0a10*/  IMAD.IADD R11, R11, 0x1, R19 ;  /* 0x000000010b0b7824 */ /* 0x000fe400078e0213 */
[C---:B------:R-:W-:Y:S02]  /*0a20*/  IMAD R17, R16.reuse, UR11, R17 ;  /* 0x0000000b10117c24 */ /* 0x040fe4000f8e0211 */
[----:B------:R-:W-:-:S04]  /*0a30*/  IMAD.WIDE.U32 R10, R16, UR10, R10 ;  /* 0x0000000a100a7c25 */ /* 0x000fc8000f8e000a */
[----:B------:R-:W-:-:S07]  /*0a40*/  IMAD.IADD R17, R11, 0x1, R17 ;  /* 0x000000010b117824 */ /* 0x000fce00078e0211 */
.L_x_11:
[----:B0-----:R-:W0:Y:S02]  /*0a50*/  LDCU.64 UR16, c[0x0][0x3a8] ;  /* 0x00007500ff1077ac */ /* 0x001e240008000a00 */
[----:B0-----:R-:W-:-:S04]  /*0a60*/  UISETP.GE.U32.AND UP0, UPT, UR16, 0x1, UPT ;  /* 0x000000011000788c */ /* 0x001fc8000bf06070 */
[----:B------:R-:W-:-:S09]  /*0a70*/  UISETP.GE.AND.EX UP0, UPT, UR17, URZ, UPT, UP0 ;  /* 0x000000ff1100728c */ /* 0x000fd2000bf06300 */
[----:B-12---:R-:W-:Y:S05]  /*0a80*/  BRA.U !UP0, `(.L_x_7) ;  /* 0x0000000d08c87547 */ /* 0x006fea000b800000 */
[----:B------:R-:W0:Y:S01]  /*0a90*/  LDCU.64 UR8, c[0x0][0x3d0] ;  /* 0x00007a00ff0877ac */ /* 0x000e220008000a00 */
[----:B------:R-:W1:Y:S01]  /*0aa0*/  LDC.64 R20, c[0x0][0x3c8] ;  /* 0x0000f200ff147b82 */ /* 0x000e620000000a00 */
[----:B------:R-:W-:Y:S01]  /*0ab0*/  IMAD.MOV.U32 R16, RZ, RZ, R10 ;  /* 0x000000ffff107224 */ /* 0x000fe200078e000a */
[----:B------:R-:W0:Y:S01]  /*0ac0*/  LDCU.64 UR12, c[0x0][0x398] ;  /* 0x00007300ff0c77ac */ /* 0x000e220008000a00 */
[----:B------:R-:W2:Y:S01]  /*0ad0*/  LDCU.64 UR14, c[0x0][0x3b8] ;  /* 0x00007700ff0e77ac */ /* 0x000ea20008000a00 */
[----:B------:R-:W-:Y:S01]  /*0ae0*/  UISETP.GT.U32.AND UP1, UPT, UR16, 0x3, UPT ;  /* 0x000000031000788c */ /* 0x000fe2000bf24070 */
[----:B------:R-:W3:Y:S03]  /*0af0*/  LDCU.64 UR28, c[0x0][0x3a8] ;  /* 0x00007500ff1c77ac */ /* 0x000ee60008000a00 */
[----:B------:R-:W-:Y:S02]  /*0b00*/  UISETP.GT.AND.EX UP1, UPT, UR17, URZ, UPT, UP1 ;  /* 0x000000ff1100728c */ /* 0x000fe4000bf24310 */
[----:B0-----:R-:W-:-:S02]  /*0b10*/  UIMAD UR10, UR9, UR12, URZ ;  /* 0x0000000c090a72a4 */ /* 0x001fc4000f8e02ff */
[----:B------:R-:W-:Y:S01]  /*0b20*/  UIMAD.WIDE.U32 UR4, UR8, UR12, URZ ;  /* 0x0000000c080472a5 */ /* 0x000fe2000f8e00ff */
[----:B-1----:R-:W-:Y:S01]  /*0b30*/  IMAD R12, R3, R20, RZ ;  /* 0x00000014030c7224 */ /* 0x002fe200078e02ff */
[----:B------:R-:W-:-:S03]  /*0b40*/  UIMAD UR10, UR13, UR8, UR10 ;  /* 0x000000080d0a72a4 */ /* 0x000fc6000f8e020a */
[----:B------:R-:W-:Y:S01]  /*0b50*/  IMAD R25, R2, R21, R12 ;  /* 0x0000001502197224 */ /* 0x000fe200078e020c */
[----:B------:R-:W-:Y:S01]  /*0b60*/  UIADD3 UR11, UPT, UPT, UR5, UR10, URZ ;  /* 0x0000000a050b7290 */ /* 0x000fe2000fffe0ff */
[----:B------:R-:W-:Y:S01]  /*0b70*/  IMAD.U32 R18, RZ, RZ, UR4 ;  /* 0x00000004ff127e24 */ /* 0x000fe2000f8e00ff */
[----:B--2---:R-:W-:Y:S01]  /*0b80*/  UIADD3 UR10, UP0, UPT, URZ, -UR14, URZ ;  /* 0x8000000eff0a7290 */ /* 0x004fe2000ff1e0ff */
[----:B------:R-:W-:Y:S01]  /*0b90*/  MOV R19, UR5 ;  /* 0x0000000500137c02 */ /* 0x000fe20008000f00 */
[----:B------:R-:W-:Y:S02]  /*0ba0*/  UIMAD UR14, UR11, UR6, URZ ;  /* 0x000000060b0e72a4 */ /* 0x000fe4000f8e02ff */
[----:B------:R-:W-:Y:S01]  /*0bb0*/  IMAD.WIDE.U32 R18, R18, UR6, R16 ;  /* 0x0000000612127c25 */ /* 0x000fe2000f8e0010 */
[----:B------:R-:W-:Y:S02]  /*0bc0*/  UIADD3.X UR11, UPT, UPT, URZ, ~UR15, URZ, UP0, !UPT ;  /* 0x8000000fff0b7290 */ /* 0x000fe400087fe4ff */
[----:B------:R-:W-:Y:S01]  /*0bd0*/  UIMAD UR14, UR7, UR4, UR14 ;  /* 0x00000004070e72a4 */ /* 0x000fe2000f8e020e */
[----:B------:R-:W-:-:S02]  /*0be0*/  LEA R16, P0, R18, R0, 0x3 ;  /* 0x0000000012107211 */ /* 0x000fc400078018ff */
[----:B------:R-:W-:Y:S01]  /*0bf0*/  UMOV UR4, URZ ;  /* 0x000000ff00047c82 */ /* 0x000fe20008000000 */
[----:B------:R-:W-:Y:S01]  /*0c00*/  IMAD.WIDE.U32 R20, R2, R20, UR10 ;  /* 0x0000000a02147e25 */ /* 0x000fe2000f8e0014 */
[----:B------:R-:W-:Y:S01]  /*0c10*/  UMOV UR5, URZ ;  /* 0x000000ff00057c82 */ /* 0x000fe20008000000 */
[----:B------:R-:W-:Y:S02]  /*0c20*/  UPLOP3.LUT UP0, UPT, UPT, UPT, UPT, 0x80, 0x8 ;  /* 0x000000000008789c */ /* 0x000fe40003f0f070 */
[----:B------:R-:W-:Y:S02]  /*0c30*/  VIADD R23, R19, UR14 ;  /* 0x0000000e13177c36 */ /* 0x000fe40008000000 */
[----:B------:R-:W-:Y:S02]  /*0c40*/  IMAD.IADD R12, R21, 0x1, R25 ;  /* 0x00000001150c7824 */ /* 0x000fe400078e0219 */
[----:B------:R-:W-:Y:S01]  /*0c50*/  IMAD.MOV.U32 R27, RZ, RZ, R20 ;  /* 0x000000ffff1b7224 */ /* 0x000fe200078e0014 */
[----:B------:R-:W-:Y:S01]  /*0c60*/  LEA.HI.X R23, R18, R6, R23, 0x3, P0 ;  /* 0x0000000612177211 */ /* 0x000fe200000f1c17 */
[----:B---3--:R-:W-:Y:S06]  /*0c70*/  BRA.U !UP1, `(.L_x_8) ;  /* 0x0000000509e07547 */ /* 0x008fec000b800000 */
[----:B------:R-:W0:Y:S01]  /*0c80*/  LDCU.128 UR24, c[0x0][0x3e0] ;  /* 0x00007c00ff1877ac */ /* 0x000e220008000c00 */
[----:B------:R-:W-:Y:S01]  /*0c90*/  MOV R18, R8 ;  /* 0x0000000800127202 */ /* 0x000fe20000000f00 */
[----:B------:R-:W-:Y:S01]  /*0ca0*/  IMAD.U32 R21, RZ, RZ, UR6 ;  /* 0x00000006ff157e24 */ /* 0x000fe2000f8e00ff */
[----:B------:R-:W1:Y:S01]  /*0cb0*/  LDCU.64 UR30, c[0x0][0x390] ;  /* 0x00007200ff1e77ac */ /* 0x000e620008000a00 */
[----:B------:R-:W-:Y:S01]  /*0cc0*/  IMAD.MOV.U32 R19, RZ, RZ, R13 ;  /* 0x000000ffff137224 */ /* 0x000fe200078e000d */
[----:B------:R-:W-:Y:S01]  /*0cd0*/  UIADD3 UR16, UP0, UPT, UR16, -0x3, URZ ;  /* 0xfffffffd10107890 */ /* 0x000fe2000ff1e0ff */
[----:B------:R-:W-:Y:S01]  /*0ce0*/  IMAD.WIDE.U32 R18, R21, UR8, R18 ;  /* 0x0000000815127c25 */ /* 0x000fe2000f8e0012 */
[----:B------:R-:W2:Y:S02]  /*0cf0*/  LDCU.64 UR32, c[0x0][0x390] ;  /* 0x00007200ff2077ac */ /* 0x000ea40008000a00 */
[----:B------:R-:W-:Y:S02]  /*0d00*/  UIADD3.X UR17, UPT, UPT, UR17, -0x1, URZ, UP0, !UPT ;  /* 0xffffffff11117890 */ /* 0x000fe400087fe4ff */
[----:B------:R-:W-:-:S02]  /*0d10*/  UPLOP3.LUT UP0, UPT, UPT, UPT, UPT, 0x40, 0x4 ;  /* 0x000000000004789c */ /* 0x000fc40003f0e870 */
[----:B0-----:R-:W-:Y:S02]  /*0d20*/  UIMAD UR10, UR27, UR24, URZ ;  /* 0x000000181b0a72a4 */ /* 0x001fe4000f8e02ff */
[----:B------:R-:W-:Y:S02]  /*0d30*/  UIMAD.WIDE.U32 UR14, UR26, UR24, URZ ;  /* 0x000000181a0e72a5 */ /* 0x000fe4000f8e00ff */
[----:B------:R-:W-:Y:S01]  /*0d40*/  UIMAD UR18, UR26, UR25, UR10 ;  /* 0x000000191a1272a4 */ /* 0x000fe2000f8e020a */
[----:B-1----:R-:W-:Y:S01]  /*0d50*/  ISETP.GE.U32.AND P0, PT, R18, UR30, PT ;  /* 0x0000001e12007c0c */ /* 0x002fe2000bf06070 */
[----:B------:R-:W0:Y:S01]  /*0d60*/  LDCU.64 UR26, c[0x0][0x3d8] ;  /* 0x00007b00ff1a77ac */ /* 0x000e220008000a00 */
[----:B------:R-:W-:Y:S02]  /*0d70*/  UIMAD UR10, UR7, UR8, URZ ;  /* 0x00000008070a72a4 */ /* 0x000fe4000f8e02ff */
[----:B------:R-:W-:Y:S02]  /*0d80*/  UIADD3 UR18, UPT, UPT, UR15, UR18, URZ ;  /* 0x000000120f127290 */ /* 0x000fe4000fffe0ff */
[----:B------:R-:W-:Y:S01]  /*0d90*/  UIMAD UR12, UR6, UR9, UR10 ;  /* 0x00000009060c72a4 */ /* 0x000fe2000f8e020a */
[----:B------:R-:W1:Y:S05]  /*0da0*/  LDCU.64 UR24, c[0x0][0x398] ;  /* 0x00007300ff1877ac */ /* 0x000e6a0008000a00 */
[----:B------:R-:W-:Y:S01]  /*0db0*/  VIADD R25, R19, UR12 ;  /* 0x0000000c13197c36 */ /* 0x000fe20008000000 */
[----:B------:R-:W3:Y:S04]  /*0dc0*/  LDCU.128 UR8, c[0x0][0x3d0] ;  /* 0x00007a00ff0877ac */ /* 0x000ee80008000c00 */
[----:B------:R-:W-:Y:S01]  /*0dd0*/  ISETP.GE.AND.EX P0, PT, R25, UR31, PT, P0 ;  /* 0x0000001f19007c0c */ /* 0x000fe2000bf06300 */
[----:B0-----:R-:W-:-:S02]  /*0de0*/  USHF.L.U64.HI UR19, UR26, 0x3, UR27 ;  /* 0x000000031a137899 */ /* 0x001fc4000801021b */
[----:B--2---:R-:W-:-:S12]  /*0df0*/  USHF.L.U64.HI UR18, UR14, 0x3, UR18 ;  /* 0x000000030e127899 */ /* 0x004fd80008010212 */
.L_x_9:
[C---:B0-----:R-:W-:Y:S01]  /*0e00*/  LOP3.LUT R20, R27.reuse, R18, RZ, 0xfc, !PT ;  /* 0x000000121b147212 */ /* 0x041fe200078efcff */
[----:B-1----:R-:W-:Y:S01]  /*0e10*/  UMOV UR12, UR24 ;  /* 0x00000018000c7c82 */ /* 0x002fe20008000000 */
[----:B------:R-:W-:Y:S01]  /*0e20*/  LOP3.LUT R21, R12, R25, RZ, 0xfc, !PT ;  /* 0x000000190c157212 */ /* 0x000fe200078efcff */
[----:B------:R-:W-:Y:S01]  /*0e30*/  UMOV UR13, UR25 ;  /* 0x00000019000d7c82 */ /* 0x000fe20008000000 */
[----:B------:R-:W-:Y:S02]  /*0e40*/  ISETP.GT.U32.AND P1, PT, R20, -0x1, PT ;  /* 0xffffffff1400780c */ /* 0x000fe40003f24070 */
[----:B------:R-:W-:Y:S02]  /*0e50*/  CS2R R28, SRZ ;  /* 0x00000000001c7805 */ /* 0x000fe4000001ff00 */
[----:B------:R-:W-:Y:S01]  /*0e60*/  ISETP.LT.U32.AND P2, PT, R27, UR12, PT ;  /* 0x0000000c1b007c0c */ /* 0x000fe2000bf41070 */
[----:B---3--:R-:W-:Y:S01]  /*0e70*/  UIMAD UR22, UR7, UR8, URZ ;  /* 0x00000008071672a4 */ /* 0x008fe2000f8e02ff */
[----:B------:R-:W-:Y:S01]  /*0e80*/  ISETP.GT.AND.EX P1, PT, R21, -0x1, !P0, P1 ;  /* 0xffffffff1500780c */ /* 0x000fe20004724310 */
[----:B------:R-:W-:Y:S01]  /*0e90*/  IMAD.U32 R31, RZ, RZ, UR6 ;  /* 0x00000006ff1f7e24 */ /* 0x000fe2000f8e00ff */
[----:B------:R-:W-:Y:S01]  /*0ea0*/  MOV R33, R15 ;  /* 0x0000000f00217202 */ /* 0x000fe20000000f00 */
[----:B------:R-:W-:Y:S01]  /*0eb0*/  IMAD.MOV.U32 R32, RZ, RZ, R14 ;  /* 0x000000ffff207224 */ /* 0x000fe200078e000e */
[----:B------:R-:W-:Y:S01]  /*0ec0*/  ISETP.LT.AND.EX P1, PT, R12, UR13, P1, P2 ;  /* 0x0000000d0c007c0c */ /* 0x000fe20008f21320 */
[----:B------:R-:W0:-:S12]  /*0ed0*/  LDC.64 R36, c[0x0][0x3e0] ;  /* 0x0000f800ff247b82 */ /* 0x000e180000000a00 */
[----:B------:R-:W-:-:S05]  /*0ee0*/  @P1 IMAD.MOV.U32 R22, RZ, RZ, R16 ;  /* 0x000000ffff161224 */ /* 0x000fca00078e0010 */
[----:B------:R1:W2:Y:S01]  /*0ef0*/  @P1 LDG.E.64 R28, desc[UR20][R22.64] ;  /* 0x00000014161c1981 */ /* 0x0002a2000c1e1b00 */
[----:B------:R-:W-:Y:S01]  /*0f00*/  MOV R21, R13 ;  /* 0x0000000d00157202 */ /* 0x000fe20000000f00 */
[----:B------:R-:W-:Y:S01]  /*0f10*/  IMAD.MOV.U32 R20, RZ, RZ, R8 ;  /* 0x000000ffff147224 */ /* 0x000fe200078e0008 */
[----:B------:R-:W-:Y:S01]  /*0f20*/  UIMAD UR22, UR6, UR9, UR22 ;  /* 0x00000009061672a4 */ /* 0x000fe2000f8e0216 */
[----:B------:R-:W-:Y:S01]  /*0f30*/  IADD3 R35, P2, PT, R27, UR10, RZ ;  /* 0x0000000a1b237c10 */ /* 0x000fe2000ff5e0ff */
[----:B------:R-:W-:Y:S02]  /*0f40*/  IMAD.U32 R27, RZ, RZ, UR10 ;  /* 0x0000000aff1b7e24 */ /* 0x000fe4000f8e00ff */
[----:B------:R-:W-:Y:S01]  /*0f50*/  IMAD.WIDE.U32 R20, R31, UR8, R20 ;  /* 0x000000081f147c25 */ /* 0x000fe2000f8e0014 */
[----:B------:R-:W-:Y:S02]  /*0f60*/  IADD3.X R34, PT, PT, R12, UR11, RZ, P2, !PT ;  /* 0x0000000b0c227c10 */ /* 0x000fe400097fe4ff */
[----:B------:R-:W-:-:S02]  /*0f70*/  CS2R R30, SRZ ;  /* 0x00000000001e7805 */ /* 0x000fc4000001ff00 */
[----:B------:R-:W-:Y:S01]  /*0f80*/  ISETP.LT.U32.AND P3, PT, R35, UR12, PT ;  /* 0x0000000c23007c0c */ /* 0x000fe2000bf61070 */
[----:B------:R-:W-:Y:S01]  /*0f90*/  VIADD R21, R21, UR22 ;  /* 0x0000001615157c36 */ /* 0x000fe20008000000 */
[----:B------:R-:W-:Y:S02]  /*0fa0*/  ISETP.GE.U32.AND P1, PT, R20, UR32, PT ;  /* 0x0000002014007c0c */ /* 0x000fe4000bf26070 */
[----:B------:R-:W-:Y:S02]  /*0fb0*/  LOP3.LUT R24, R35, R20, RZ, 0xfc, !PT ;  /* 0x0000001423187212 */ /* 0x000fe400078efcff */
[----:B------:R-:W-:Y:S02]  /*0fc0*/  ISETP.GE.AND.EX P1, PT, R21, UR33, PT, P1 ;  /* 0x0000002115007c0c */ /* 0x000fe4000bf26310 */
[----:B------:R-:W-:Y:S02]  /*0fd0*/  ISETP.GT.U32.AND P2, PT, R24, -0x1, PT ;  /* 0xffffffff1800780c */ /* 0x000fe40003f44070 */
[----:B------:R-:W-:-:S04]  /*0fe0*/  LOP3.LUT R12, R34, R21, RZ, 0xfc, !PT ;  /* 0x00000015220c7212 */ /* 0x000fc800078efcff */
[----:B------:R-:W-:Y:S01]  /*0ff0*/  ISETP.GT.AND.EX P2, PT, R12, -0x1, !P1, P2 ;  /* 0xffffffff0c00780c */ /* 0x000fe20004f44320 */
[----:B------:R-:W-:-:S03]  /*1000*/  IMAD.U32 R12, RZ, RZ, UR10 ;  /* 0x0000000aff0c7e24 */ /* 0x000fc6000f8e00ff */
[----:B------:R-:W-:Y:S02]  /*1010*/  ISETP.LT.AND.EX P2, PT, R34, UR13, P2, P3 ;  /* 0x0000000d22007c0c */ /* 0x000fe40009741330 */
[----:B------:R-:W-:Y:S01]  /*1020*/  LEA R26, P3, R27, R16, 0x3 ;  /* 0x000000101b1a7211 */ /* 0x000fe200078618ff */
[----:B------:R-:W-:-:S05]  /*1030*/  IMAD.U32 R16, RZ, RZ, UR11 ;  /* 0x0000000bff107e24 */ /* 0x000fca000f8e00ff */
[----:B------:R-:W-:Y:S02]  /*1040*/  LEA.HI.X R27, R12, R23, R16, 0x3, P3 ;  /* 0x000000170c1b7211 */ /* 0x000fe400018f1c10 */
[----:B-1----:R-:W0:Y:S01]  /*1050*/  LDC.64 R22, c[0x0][0x3e8] ;  /* 0x0000fa00ff167b82 */ /* 0x002e220000000a00 */
[----:B--2---:R1:W-:Y:S04]  /*1060*/  STG.E.64 desc[UR20][R32.64], R28 ;  /* 0x0000001c20007986 */ /* 0x0043e8000c101b14 */
[----:B------:R2:W3:Y:S01]  /*1070*/  @P2 LDG.E.64 R30, desc[UR20][R26.64] ;  /* 0x000000141a1e2981 */ /* 0x0004e2000c1e1b00 */
[----:B0-----:R-:W-:-:S04]  /*1080*/  IMAD R23, R23, R36, RZ ;  /* 0x0000002417177224 */ /* 0x001fc800078e02ff */
[C---:B------:R-:W-:Y:S02]  /*1090*/  IMAD R37, R22.reuse, R37, R23 ;  /* 0x0000002516257224 */ /* 0x040fe400078e0217 */
[----:B------:R-:W-:-:S04]  /*10a0*/  IMAD.WIDE.U32 R22, R22, R36, RZ ;  /* 0x0000002416167225 */ /* 0x000fc800078e00ff */
[----:B------:R-:W-:Y:S01]  /*10b0*/  IMAD.IADD R37, R23, 0x1, R37 ;  /* 0x0000000117257824 */ /* 0x000fe200078e0225 */
[C---:B------:R-:W-:Y:S01]  /*10c0*/  LEA R14, P2, R22.reuse, R14, 0x3 ;  /* 0x0000000e160e7211 */ /* 0x040fe200078418ff */
[----:B-1----:R-:W-:Y:S02]  /*10d0*/  IMAD.U32 R29, RZ, RZ, UR10 ;  /* 0x0000000aff1d7e24 */ /* 0x002fe4000f8e00ff */
[----:B------:R-:W-:Y:S01]  /*10e0*/  IMAD.U32 R23, RZ, RZ, UR10 ;  /* 0x0000000aff177e24 */ /* 0x000fe2000f8e00ff */
[----:B------:R-:W-:Y:S02]  /*10f0*/  LEA.HI.X R15, R22, R15, R37, 0x3, P2 ;  /* 0x0000000f160f7211 */ /* 0x000fe400010f1c25 */
[----:B------:R-:W-:-:S04]  /*1100*/  IADD3 R35, P2, PT, R35, UR10, RZ ;  /* 0x0000000a23237c10 */ /* 0x000fc8000ff5e0ff */
[C---:B------:R-:W-:Y:S02]  /*1110*/  LOP3.LUT R12, R35.reuse, R20, RZ, 0xfc, !PT ;  /* 0x00000014230c7212 */ /* 0x040fe400078efcff */
[----:B------:R-:W-:Y:S02]  /*1120*/  IADD3.X R34, PT, PT, R34, UR11, RZ, P2, !PT ;  /* 0x0000000b22227c10 */ /* 0x000fe400097fe4ff */
[----:B------:R-:W-:Y:S02]  /*1130*/  ISETP.GT.U32.AND P2, PT, R12, -0x1, PT ;  /* 0xffffffff0c00780c */ /* 0x000fe40003f44070 */
[----:B------:R-:W-:Y:S02]  /*1140*/  LOP3.LUT R12, R34, R21, RZ, 0xfc, !PT ;  /* 0x00000015220c7212 */ /* 0x000fe400078efcff */
[----:B------:R-:W-:Y:S02]  /*1150*/  ISETP.LT.U32.AND P3, PT, R35, UR12, PT ;  /* 0x0000000c23007c0c */ /* 0x000fe4000bf61070 */
[----:B------:R-:W-:-:S04]  /*1160*/  ISETP.GT.AND.EX P2, PT, R12, -0x1, !P1, P2 ;  /* 0xffffffff0c00780c */ /* 0x000fc80004f44320 */
[----:B------:R-:W-:Y:S02]  /*1170*/  ISETP.LT.AND.EX P2, PT, R34, UR13, P2, P3 ;  /* 0x0000000d22007c0c */ /* 0x000fe40009741330 */
[----:B------:R-:W-:Y:S01]  /*1180*/  LEA R28, P3, R29, R26, 0x3 ;  /* 0x0000001a1d1c7211 */ /* 0x000fe200078618ff */
[----:B--2---:R-:W-:-:S05]  /*1190*/  IMAD.U32 R26, RZ, RZ, UR11 ;  /* 0x0000000bff1a7e24 */ /* 0x004fca000f8e00ff */
[----:B------:R-:W-:Y:S02]  /*11a0*/  LEA.HI.X R29, R23, R27, R26, 0x3, P3 ;  /* 0x0000001b171d7211 */ /* 0x000fe400018f1c1a */
[----:B------:R-:W-:Y:S01]  /*11b0*/  CS2R R26, SRZ ;  /* 0x00000000001a7805 */ /* 0x000fe2000001ff00 */
[----:B---3--:R0:W-:Y:S05]  /*11c0*/  STG.E.64 desc[UR20][R14.64], R30 ;  /* 0x0000001e0e007986 */ /* 0x0081ea000c101b14 */
[----:B------:R1:W2:Y:S01]  /*11d0*/  @P2 LDG.E.64 R26, desc[UR20][R28.64] ;  /* 0x000000141c1a2981 */ /* 0x0002a2000c1e1b00 */
[----:B------:R-:W-:-:S04]  /*11e0*/  IADD3 R35, P2, PT, R35, UR10, RZ ;  /* 0x0000000a23237c10 */ /* 0x000fc8000ff5e0ff */
[C---:B------:R-:W-:Y:S02]  /*11f0*/  LOP3.LUT R20, R35.reuse, R20, RZ, 0xfc, !PT ;  /* 0x0000001423147212 */ /* 0x040fe400078efcff */
[----:B------:R-:W-:Y:S02]  /*1200*/  IADD3.X R12, PT, PT, R34, UR11, RZ, P2, !PT ;  /* 0x0000000b220c7c10 */ /* 0x000fe400097fe4ff */
[----:B------:R-:W-:Y:S01]  /*1210*/  ISETP.GT.U32.AND P2, PT, R20, -0x1, PT ;  /* 0xffffffff1400780c */ /* 0x000fe20003f44070 */
[----:B0-----:R-:W-:Y:S01]  /*1220*/  IMAD.U32 R31, RZ, RZ, UR10 ;  /* 0x0000000aff1f7e24 */ /* 0x001fe2000f8e00ff */
[----:B------:R-:W-:Y:S02]  /*1230*/  LOP3.LUT R21, R12, R21, RZ, 0xfc, !PT ;  /* 0x000000150c157212 */ /* 0x000fe400078efcff */
[----:B------:R-:W-:Y:S02]  /*1240*/  ISETP.LT.U32.AND P3, PT, R35, UR12, PT ;  /* 0x0000000c23007c0c */ /* 0x000fe4000bf61070 */
[----:B------:R-:W-:-:S02]  /*1250*/  ISETP.GT.AND.EX P1, PT, R21, -0x1, !P1, P2 ;  /* 0xffffffff1500780c */ /* 0x000fc40004f24320 */
[----:B------:R-:W-:Y:S02]  /*1260*/  MOV R21, UR10 ;  /* 0x0000000a00157c02 */ /* 0x000fe40008000f00 */
[----:B------:R-:W-:Y:S02]  /*1270*/  ISETP.LT.AND.EX P1, PT, R12, UR13, P1, P3 ;  /* 0x0000000d0c007c0c */ /* 0x000fe40008f21330 */
[----:B------:R-:W-:Y:S01]  /*1280*/  LEA R30, P3, R31, R28, 0x3 ;  /* 0x0000001c1f1e7211 */ /* 0x000fe200078618ff */
[----:B-1----:R-:W-:Y:S01]  /*1290*/  IMAD.U32 R28, RZ, RZ, UR11 ;  /* 0x0000000bff1c7e24 */ /* 0x002fe2000f8e00ff */
[----:B------:R-:W-:-:S04]  /*12a0*/  LEA R14, P2, R22, R14, 0x3 ;  /* 0x0000000e160e7211 */ /* 0x000fc800078418ff */
[----:B------:R-:W-:Y:S02]  /*12b0*/  LEA.HI.X R31, R21, R29, R28, 0x3, P3 ;  /* 0x0000001d151f7211 */ /* 0x000fe400018f1c1c */
[----:B------:R-:W-:Y:S02]  /*12c0*/  CS2R R20, SRZ ;  /* 0x0000000000147805 */ /* 0x000fe4000001ff00 */
[----:B------:R-:W-:-:S05]  /*12d0*/  LEA.HI.X R15, R22, R15, R37, 0x3, P2 ;  /* 0x0000000f160f7211 */ /* 0x000fca00010f1c25 */
[----:B--2---:R0:W-:Y:S04]  /*12e0*/  STG.E.64 desc[UR20][R14.64], R26 ;  /* 0x0000001a0e007986 */ /* 0x0041e8000c101b14 */
[----:B------:R-:W2:Y:S01]  /*12f0*/  @P1 LDG.E.64 R20, desc[UR20][R30.64] ;  /* 0x000000141e141981 */ /* 0x000ea2000c1e1b00 */
[C---:B------:R-:W-:Y:S01]  /*1300*/  LEA R28, P1, R22.reuse, R14, 0x3 ;  /* 0x0000000e161c7211 */ /* 0x040fe200078218ff */
[----:B------:R-:W-:Y:S01]  /*1310*/  UIADD3 UR4, UP1, UPT, UR4, 0x4, URZ ;  /* 0x0000000404047890 */ /* 0x000fe2000ff3e0ff */
[----:B------:R-:W-:Y:S02]  /*1320*/  IMAD.U32 R23, RZ, RZ, UR26 ;  /* 0x0000001aff177e24 */ /* 0x000fe4000f8e00ff */
[----:B------:R-:W-:Y:S01]  /*1330*/  LEA.HI.X R29, R22, R15, R37, 0x3, P1 ;  /* 0x0000000f161d7211 */ /* 0x000fe200008f1c25 */
[----:B------:R-:W-:Y:S01]  /*1340*/  UIADD3.X UR5, UPT, UPT, URZ, UR5, URZ, UP1, !UPT ;  /* 0x00000005ff057290 */ /* 0x000fe20008ffe4ff */
[----:B------:R-:W-:Y:S01]  /*1350*/  IMAD.U32 R33, RZ, RZ, UR14 ;  /* 0x0000000eff217e24 */ /* 0x000fe2000f8e00ff */
[----:B------:R-:W-:Y:S01]  /*1360*/  UISETP.GE.U32.AND UP1, UPT, UR4, UR16, UPT ;  /* 0x000000100400728c */ /* 0x000fe2000bf26070 */
[----:B------:R-:W-:-:S02]  /*1370*/  LEA R16, P1, R23, R30, 0x3 ;  /* 0x0000001e17107211 */ /* 0x000fc400078218ff */
[----:B0-----:R-:W-:Y:S01]  /*1380*/  IADD3 R27, P2, PT, R35, UR10, RZ ;  /* 0x0000000a231b7c10 */ /* 0x001fe2000ff5e0ff */
[----:B------:R-:W-:Y:S01]  /*1390*/  UISETP.GE.AND.EX UP1, UPT, UR5, UR17, UPT, UP1 ;  /* 0x000000110500728c */ /* 0x000fe2000bf26310 */
[----:B------:R-:W-:Y:S02]  /*13a0*/  LEA R14, P3, R33, R28, 0x3 ;  /* 0x0000001c210e7211 */ /* 0x000fe400078618ff */
[----:B------:R-:W-:Y:S02]  /*13b0*/  IADD3.X R12, PT, PT, R12, UR11, RZ, P2, !PT ;  /* 0x0000000b0c0c7c10 */ /* 0x000fe400097fe4ff */
[----:B------:R-:W-:Y:S02]  /*13c0*/  IADD3.X R23, PT, PT, R31, UR19, RZ, P1, !PT ;  /* 0x000000131f177c10 */ /* 0x000fe40008ffe4ff */
[----:B------:R-:W-:Y:S01]  /*13d0*/  IADD3.X R15, PT, PT, R29, UR18, RZ, P3, !PT ;  /* 0x000000121d0f7c10 */ /* 0x000fe20009ffe4ff */
[----:B--2---:R0:W-:Y:S01]  /*13e0*/  STG.E.64 desc[UR20][R28.64], R20 ;  /* 0x000000141c007986 */ /* 0x0041e2000c101b14 */
[----:B------:R-:W-:Y:S05]  /*13f0*/  BRA.U !UP1, `(.L_x_9) ;  /* 0xfffffff909807547 */ /* 0x000fea000b83ffff */
.L_x_8:
[----:B------:R-:W-:-:S04]  /*1400*/  UIADD3 UR10, UP1, UPT, -UR4, UR28, URZ ;  /* 0x0000001c040a7290 */ /* 0x000fc8000ff3e1ff */
[----:B------:R-:W-:Y:S02]  /*1410*/  UIADD3.X UR11, UPT, UPT, ~UR5, UR29, URZ, UP1, !UPT ;  /* 0x0000001d050b7290 */ /* 0x000fe40008ffe5ff */
[----:B------:R-:W-:-:S04]  /*1420*/  UISETP.GT.U32.AND UP1, UPT, UR10, 0x1, UPT ;  /* 0x000000010a00788c */ /* 0x000fc8000bf24070 */
[----:B------:R-:W-:-:S09]  /*1430*/  UISETP.GT.AND.EX UP1, UPT, UR11, URZ, UPT, UP1 ;  /* 0x000000ff0b00728c */ /* 0x000fd2000bf24310 */
[----:B------:R-:W-:Y:S05]  /*1440*/  BRA.U !UP1, `(.L_x_10) ;  /* 0x0000000109d47547 */ /* 0x000fea000b800000 */
[----:B------:R-:W1:Y:S01]  /*1450*/  LDCU.64 UR14, c[0x0][0x390] ;  /* 0x00007200ff0e77ac */ /* 0x000e620008000a00 */
[----:B------:R-:W-:Y:S01]  /*1460*/  MOV R19, R13 ;  /* 0x0000000d00137202 */ /* 0x000fe20000000f00 */
[----:B------:R-:W-:Y:S01]  /*1470*/  IMAD.U32 R25, RZ, RZ, UR6 ;  /* 0x00000006ff197e24 */ /* 0x000fe2000f8e00ff */
[----:B------:R-:W-:Y:S01]  /*1480*/  ISETP.LT.U32.AND P2, PT, R27, UR12, PT ;  /* 0x0000000c1b007c0c */ /* 0x000fe2000bf41070 */
[----:B------:R-:W-:Y:S01]  /*1490*/  UIMAD UR10, UR7, UR8, URZ ;  /* 0x00000008070a72a4 */ /* 0x000fe2000f8e02ff */
[----:B------:R-:W-:Y:S01]  /*14a0*/  IMAD.MOV.U32 R18, RZ, RZ, R8 ;  /* 0x000000ffff127224 */ /* 0x000fe200078e0008 */
[----:B0-----:R-:W-:Y:S01]  /*14b0*/  CS2R R20, SRZ ;  /* 0x0000000000147805 */ /* 0x001fe2000001ff00 */
[----:B------:R-:W0:Y:S01]  /*14c0*/  LDC.64 R32, c[0x0][0x3e0] ;  /* 0x0000f800ff207b82 */ /* 0x000e220000000a00 */
[----:B------:R-:W-:Y:S01]  /*14d0*/  UIMAD UR10, UR6, UR9, UR10 ;  /* 0x00000009060a72a4 */ /* 0x000fe2000f8e020a */
[----:B------:R-:W-:-:S03]  /*14e0*/  IMAD.WIDE.U32 R24, R25, UR8, R18 ;  /* 0x0000000819187c25 */ /* 0x000fc6000f8e0012 */
[----:B------:R-:W-:Y:S02]  /*14f0*/  LOP3.LUT R18, R27, R24, RZ, 0xfc, !PT ;  /* 0x000000181b127212 */ /* 0x000fe400078efcff */
[----:B------:R-:W-:Y:S01]  /*1500*/  VIADD R25, R25, UR10 ;  /* 0x0000000a19197c36 */ /* 0x000fe20008000000 */
[----:B------:R-:W0:Y:S01]  /*1510*/  LDC.64 R30, c[0x0][0x3e8] ;  /* 0x0000fa00ff1e7b82 */ /* 0x000e220000000a00 */
[----:B-1----:R-:W-:Y:S02]  /*1520*/  ISETP.GE.U32.AND P0, PT, R24, UR14, PT ;  /* 0x0000000e18007c0c */ /* 0x002fe4000bf06070 */
[----:B------:R-:W-:Y:S02]  /*1530*/  ISETP.GT.U32.AND P1, PT, R18, -0x1, PT ;  /* 0xffffffff1200780c */ /* 0x000fe40003f24070 */
[----:B------:R-:W-:Y:S02]  /*1540*/  ISETP.GE.AND.EX P0, PT, R25, UR15, PT, P0 ;  /* 0x0000000f19007c0c */ /* 0x000fe4000bf06300 */
[----:B------:R-:W-:-:S04]  /*1550*/  LOP3.LUT R18, R12, R25, RZ, 0xfc, !PT ;  /* 0x000000190c127212 */ /* 0x000fc800078efcff */
[----:B------:R-:W-:Y:S02]  /*1560*/  ISETP.GT.AND.EX P1, PT, R18, -0x1, !P0, P1 ;  /* 0xffffffff1200780c */ /* 0x000fe40004724310 */
[----:B------:R-:W1:Y:S02]  /*1570*/  LDC.64 R18, c[0x0][0x3d8] ;  /* 0x0000f600ff127b82 */ /* 0x000e640000000a00 */
[----:B------:R-:W-:-:S13]  /*1580*/  ISETP.LT.AND.EX P1, PT, R12, UR13, P1, P2 ;  /* 0x0000000d0c007c0c */ /* 0x000fda0008f21320 */
[----:B------:R-:W-:-:S05]  /*1590*/  @P1 IMAD.MOV.U32 R22, RZ, RZ, R16 ;  /* 0x000000ffff161224 */ /* 0x000fca00078e0010 */
[----:B------:R-:W2:Y:S01]  /*15a0*/  @P1 LDG.E.64 R20, desc[UR20][R22.64] ;  /* 0x0000001416141981 */ /* 0x000ea2000c1e1b00 */
[----:B-1----:R-:W-:-:S04]  /*15b0*/  IADD3 R27, P1, PT, R27, R18, RZ ;  /* 0x000000121b1b7210 */ /* 0x002fc80007f3e0ff */
[C---:B------:R-:W-:Y:S01]  /*15c0*/  LOP3.LUT R24, R27.reuse, R24, RZ, 0xfc, !PT ;  /* 0x000000181b187212 */ /* 0x040fe200078efcff */
[----:B------:R-:W-:Y:S01]  /*15d0*/  IMAD.X R26, R12, 0x1, R19, P1 ;  /* 0x000000010c1a7824 */ /* 0x000fe200008e0613 */
[----:B------:R-:W-:Y:S02]  /*15e0*/  ISETP.LT.U32.AND P2, PT, R27, UR12, PT ;  /* 0x0000000c1b007c0c */ /* 0x000fe4000bf41070 */
[----:B------:R-:W-:Y:S02]  /*15f0*/  ISETP.GT.U32.AND P1, PT, R24, -0x1, PT ;  /* 0xffffffff1800780c */ /* 0x000fe40003f24070 */
[----:B------:R-:W-:Y:S02]  /*1600*/  LOP3.LUT R12, R26, R25, RZ, 0xfc, !PT ;  /* 0x000000191a0c7212 */ /* 0x000fe400078efcff */
[----:B------:R-:W-:Y:S02]  /*1610*/  CS2R R24, SRZ ;  /* 0x0000000000187805 */ /* 0x000fe4000001ff00 */
[----:B------:R-:W-:-:S02]  /*1620*/  ISETP.GT.AND.EX P0, PT, R12, -0x1, !P0, P1 ;  /* 0xffffffff0c00780c */ /* 0x000fc40004704310 */
[----:B------:R-:W-:Y:S02]  /*1630*/  LEA R28, P1, R18, R16, 0x3 ;  /* 0x00000010121c7211 */ /* 0x000fe400078218ff */
[----:B------:R-:W-:Y:S02]  /*1640*/  ISETP.LT.AND.EX P0, PT, R26, UR13, P0, P2 ;  /* 0x0000000d1a007c0c */ /* 0x000fe40008701320 */
[----:B------:R-:W-:Y:S01]  /*1650*/  LEA.HI.X R29, R18, R23, R19, 0x3, P1 ;  /* 0x00000017121d7211 */ /* 0x000fe200008f1c13 */
[----:B--2---:R1:W-:Y:S10]  /*1660*/  STG.E.64 desc[UR20][R14.64], R20 ;  /* 0x000000140e007986 */ /* 0x0043f4000c101b14 */
[----:B------:R-:W2:Y:S01]  /*1670*/  @P0 LDG.E.64 R24, desc[UR20][R28.64] ;  /* 0x000000141c180981 */ /* 0x000ea2000c1e1b00 */
[-C--:B0-----:R-:W-:Y:S01]  /*1680*/  IMAD R31, R31, R32.reuse, RZ ;  /* 0x000000201f1f7224 */ /* 0x081fe200078e02ff */
[----:B------:R-:W-:Y:S01]  /*1690*/  UIADD3 UR4, UP0, UPT, UR4, 0x1, URZ ;  /* 0x0000000104047890 */ /* 0x000fe2000ff1e0ff */
[----:B------:R-:W-:Y:S01]  /*16a0*/  IMAD.WIDE.U32 R22, R30, R32, RZ ;  /* 0x000000201e167225 */ /* 0x000fe200078e00ff */
[----:B------:R-:W-:-:S02]  /*16b0*/  IADD3 R27, P1, PT, R27, R18, RZ ;  /* 0x000000121b1b7210 */ /* 0x000fc40007f3e0ff */
[----:B------:R-:W-:Y:S01]  /*16c0*/  UIADD3.X UR5, UPT, UPT, URZ, UR5, URZ, UP0, !UPT ;  /* 0x00000005ff057290 */ /* 0x000fe200087fe4ff */
[----:B------:R-:W-:Y:S01]  /*16d0*/  IMAD R31, R30, R33, R31 ;  /* 0x000000211e1f7224 */ /* 0x000fe200078e021f */
[----:B------:R-:W-:Y:S01]  /*16e0*/  LEA R30, P0, R22, R14, 0x3 ;  /* 0x0000000e161e7211 */ /* 0x000fe200078018ff */
[----:B------:R-:W-:Y:S01]  /*16f0*/  UIADD3 UR4, UP0, UPT, UR4, 0x1, URZ ;  /* 0x0000000104047890 */ /* 0x000fe2000ff1e0ff */
[----:B------:R-:W-:Y:S02]  /*1700*/  IMAD.X R12, R26, 0x1, R19, P1 ;  /* 0x000000011a0c7824 */ /* 0x000fe400008e0613 */
[----:B------:R-:W-:Y:S01]  /*1710*/  IMAD.IADD R33, R23, 0x1, R31 ;  /* 0x0000000117217824 */ /* 0x000fe200078e021f */
[C---:B-1----:R-:W-:Y:S01]  /*1720*/  LEA R14, P2, R22.reuse, R30, 0x3 ;  /* 0x0000001e160e7211 */ /* 0x042fe200078418ff */
[----:B------:R-:W-:Y:S02]  /*1730*/  UIADD3.X UR5, UPT, UPT, URZ, UR5, URZ, UP0, !UPT ;  /* 0x00000005ff057290 */ /* 0x000fe400087fe4ff */
[----:B------:R-:W-:Y:S01]  /*1740*/  UPLOP3.LUT UP0, UPT, UPT, UPT, UPT, 0x40, 0x4 ;  /* 0x000000000004789c */ /* 0x000fe20003f0e870 */
[----:B------:R-:W-:-:S02]  /*1750*/  LEA.HI.X R31, R22, R15, R33, 0x3, P0 ;  /* 0x0000000f161f7211 */ /* 0x000fc400000f1c21 */
[----:B------:R-:W-:Y:S02]  /*1760*/  LEA R16, P0, R18, R28, 0x3 ;  /* 0x0000001c12107211 */ /* 0x000fe400078018ff */
[----:B------:R-:W-:Y:S02]  /*1770*/  LEA.HI.X R15, R22, R31, R33, 0x3, P2 ;  /* 0x0000001f160f7211 */ /* 0x000fe400010f1c21 */
[----:B------:R-:W-:Y:S01]  /*1780*/  LEA.HI.X R23, R18, R29, R19, 0x3, P0 ;  /* 0x0000001d12177211 */ /* 0x000fe200000f1c13 */
[----:B--2---:R1:W-:Y:S08]  /*1790*/  STG.E.64 desc[UR20][R30.64], R24 ;  /* 0x000000181e007986 */ /* 0x0043f0000c101b14 */
.L_x_10:
[----:B------:R-:W-:Y:S01]  /*17a0*/  UISETP.LT.U32.AND UP1, UPT, UR4, UR28, UPT ;  /* 0x0000001c0400728c */ /* 0x000fe2000bf21070 */
[----:B------:R-:W-:-:S03]  /*17b0*/  MOV R22, R16 ;  /* 0x0000001000167202 */ /* 0x000fc60000000f00 */
[----:B------:R-:W-:-:S09]  /*17c0*/  UISETP.LT.OR.EX UP0, UPT, UR5, UR29, UP0, UP1 ;  /* 0x0000001d0500728c */ /* 0x000fd20008701710 */
[----:B------:R-:W-:Y:S05]  /*17d0*/  BRA.U !UP0, `(.L_x_7) ;  /* 0x0000000108747547 */ /* 0x000fea000b800000 */
[----:B------:R-:W2:Y:S01]  /*17e0*/  LDCU.64 UR10, c[0x0][0x390] ;  /* 0x00007200ff0a77ac */ /* 0x000ea20008000a00 */
[----:B0-----:R-:W-:Y:S01]  /*17f0*/  IMAD.U32 R21, RZ, RZ, UR6 ;  /* 0x00000006ff157e24 */ /* 0x001fe2000f8e00ff */
[----:B------:R-:W0:Y:S01]  /*1800*/  LDC.64 R28, c[0x0][0x3e0] ;  /* 0x0000f800ff1c7b82 */ /* 0x000e220000000a00 */
[----:B------:R-:W-:Y:S01]  /*1810*/  IMAD.MOV.U32 R18, RZ, RZ, R8 ;  /* 0x000000ffff127224 */ /* 0x000fe200078e0008 */
[----:B------:R-:W-:Y:S01]  /*1820*/  UIMAD UR4, UR7, UR8, URZ ;  /* 0x00000008070472a4 */ /* 0x000fe2000f8e02ff */
[----:B------:R-:W-:-:S03]  /*1830*/  IMAD.MOV.U32 R19, RZ, RZ, R13 ;  /* 0x000000ffff137224 */ /* 0x000fc600078e000d */
[----:B------:R-:W-:Y:S01]  /*1840*/  UIMAD UR4, UR6, UR9, UR4 ;  /* 0x00000009060472a4 */ /* 0x000fe2000f8e0204 */
[----:B------:R-:W-:-:S03]  /*1850*/  IMAD.WIDE.U32 R18, R21, UR8, R18 ;  /* 0x0000000815127c25 */ /* 0x000fc6000f8e0012 */
[----:B------:R-:W-:Y:S02]  /*1860*/  LOP3.LUT R16, R27, R18, RZ, 0xfc, !PT ;  /* 0x000000121b107212 */ /* 0x000fe400078efcff */
[----:B------:R-:W-:Y:S01]  /*1870*/  VIADD R19, R19, UR4 ;  /* 0x0000000413137c36 */ /* 0x000fe20008000000 */
[----:B--2---:R-:W-:Y:S02]  /*1880*/  ISETP.GE.U32.AND P1, PT, R18, UR10, PT ;  /* 0x0000000a12007c0c */ /* 0x004fe4000bf26070 */
[----:B------:R-:W-:Y:S02]  /*1890*/  ISETP.GT.U32.AND P0, PT, R16, -0x1, PT ;  /* 0xffffffff1000780c */ /* 0x000fe40003f04070 */
[----:B------:R-:W-:Y:S02]  /*18a0*/  ISETP.GE.AND.EX P2, PT, R19, UR11, PT, P1 ;  /* 0x0000000b13007c0c */ /* 0x000fe4000bf46310 */
[----:B------:R-:W-:Y:S02]  /*18b0*/  LOP3.LUT R16, R12, R19, RZ, 0xfc, !PT ;  /* 0x000000130c107212 */ /* 0x000fe400078efcff */
[----:B------:R-:W-:-:S02]  /*18c0*/  CS2R R18, SRZ ;  /* 0x0000000000127805 */ /* 0x000fc4000001ff00 */
[----:B------:R-:W-:Y:S02]  /*18d0*/  ISETP.LT.U32.AND P1, PT, R27, UR12, PT ;  /* 0x0000000c1b007c0c */ /* 0x000fe4000bf21070 */
[----:B------:R-:W-:Y:S01]  /*18e0*/  ISETP.GT.AND.EX P0, PT, R16, -0x1, !P2, P0 ;  /* 0xffffffff1000780c */ /* 0x000fe20005704300 */
[----:B------:R-:W0:Y:S03]  /*18f0*/  LDC.64 R26, c[0x0][0x3e8] ;  /* 0x0000fa00ff1a7b82 */ /* 0x000e260000000a00 */
[----:B------:R-:W-:-:S13]  /*1900*/  ISETP.LT.AND.EX P0, PT, R12, UR13, P0, P1 ;  /* 0x0000000d0c007c0c */ /* 0x000fda0008701310 */
[----:B------:R-:W2:Y:S01]  /*1910*/  @P0 LDG.E.64 R18, desc[UR20][R22.64] ;  /* 0x0000001416120981 */ /* 0x000ea2000c1e1b00 */
[----:B------:R-:W-:Y:S01]  /*1920*/  IMAD.MOV.U32 R20, RZ, RZ, R14 ;  /* 0x000000ffff147224 */ /* 0x000fe200078e000e */
[----:B------:R-:W-:Y:S01]  /*1930*/  MOV R21, R15 ;  /* 0x0000000f00157202 */ /* 0x000fe20000000f00 */
[-C--:B0-----:R-:W-:Y:S02]  /*1940*/  IMAD R27, R27, R28.reuse, RZ ;  /* 0x0000001c1b1b7224 */ /* 0x081fe400078e02ff */
[----:B-1----:R-:W-:-:S04]  /*1950*/  IMAD.WIDE.U32 R24, R26, R28, RZ ;  /* 0x0000001c1a187225 */ /* 0x002fc800078e00ff */
[----:B------:R-:W-:Y:S01]  /*1960*/  IMAD R27, R26, R29, R27 ;  /* 0x0000001d1a1b7224 */ /* 0x000fe200078e021b */
[----:B------:R-:W-:-:S03]  /*1970*/  LEA R14, P0, R24, R14, 0x3 ;  /* 0x0000000e180e7211 */ /* 0x000fc600078018ff */
[----:B------:R-:W-:-:S05]  /*1980*/  IMAD.IADD R27, R25, 0x1, R27 ;  /* 0x00000001191b7824 */ /* 0x000fca00078e021b */
[----:B------:R-:W-:Y:S01]  /*1990*/  LEA.HI.X R15, R24, R15, R27, 0x3, P0 ;  /* 0x0000000f180f7211 */ /* 0x000fe200000f1c1b */
[----:B--2---:R2:W-:Y:S06]  /*19a0*/  STG.E.64 desc[UR20][R20.64], R18 ;  /* 0x0000001214007986 */ /* 0x0045ec000c101b14 */
.L_x_7:
[----:B------:R-:W3:Y:S01]  /*19b0*/  LDCU.64 UR4, c[0x0][0x3a0] ;  /* 0x00007400ff0477ac */ /* 0x000ee20008000a00 */
[----:B------:R-:W-:-:S04]  /*19c0*/  UIADD3 UR6, UP0, UPT, UR6, 0x1, URZ ;  /* 0x0000000106067890 */ /* 0x000fc8000ff1e0ff */
[----:B------:R-:W-:Y:S02]  /*19d0*/  UIADD3.X UR7, UPT, UPT, URZ, UR7, URZ, UP0, !UPT ;  /* 0x00000007ff077290 */ /* 0x000fe400087fe4ff */
[----:B---3--:R-:W-:-:S04]  /*19e0*/  UISETP.GE.U32.AND UP0, UPT, UR6, UR4, UPT ;  /* 0x000000040600728c */ /* 0x008fc8000bf06070 */
[----:B------:R-:W-:-:S09]  /*19f0*/  UISETP.GE.AND.EX UP0, UPT, UR7, UR5, UPT, UP0 ;  /* 0x000000050700728c */ /* 0x000fd2000bf06300 */
[----:B------:R-:W-:Y:S05]  /*1a00*/  BRA.U !UP0, `(.L_x_11) ;  /* 0xfffffff108107547 */ /* 0x000fea000b83ffff */
.L_x_6:
[----:B------:R-:W3:Y:S01]  /*1a10*/  LDC.64 R10, c[0x0][0x3c8] ;  /* 0x0000f200ff0a7b82 */ /* 0x000ee20000000a00 */
[----:B------:R-:W4:Y:S01]  /*1a20*/  LDCU.64 UR4, c[0x0][0x3b8] ;  /* 0x00007700ff0477ac */ /* 0x000f220008000a00 */
[----:B------:R-:W-:Y:S01]  /*1a30*/  IMAD.MOV.U32 R12, RZ, RZ, R8 ;  /* 0x000000ffff0c7224 */ /* 0x000fe200078e0008 */
[----:B------:R-:W5:Y:S05]  /*1a40*/  LDCU.128 UR8, c[0x0][0x390] ;  /* 0x00007200ff0877ac */ /* 0x000f6a0008000c00 */
[----:B------:R-:W0:Y:S01]  /*1a50*/  LDC R16, c[0x0][0x370] ;  /* 0x0000dc00ff107b82 */ /* 0x000e220000000800 */
[----:B------:R-:W1:Y:S01]  /*1a60*/  LDCU.64 UR6, c[0x0][0x380] ;  /* 0x00007000ff0677ac */ /* 0x000e620008000a00 */
[----:B----4-:R-:W-:Y:S01]  /*1a70*/  UIADD3 UR4, UP0, UPT, URZ, -UR4, URZ ;  /* 0x80000004ff047290 */ /* 0x010fe2000ff1e0ff */
[----:B-----5:R-:W-:-:S03]  /*1a80*/  IMAD R5, R5, UR8, RZ ;  /* 0x0000000805057c24 */ /* 0x020fc6000f8e02ff */
[----:B------:R-:W-:Y:S01]  /*1a90*/  UIADD3.X UR5, UPT, UPT, URZ, ~UR5, URZ, UP0, !UPT ;  /* 0x80000005ff057290 */ /* 0x000fe200087fe4ff */
[----:B---3--:R-:W-:Y:S02]  /*1aa0*/  IMAD R3, R3, R10, RZ ;  /* 0x0000000a03037224 */ /* 0x008fe400078e02ff */
[----:B------:R-:W-:-:S04]  /*1ab0*/  IMAD.WIDE.U32 R8, R4, UR8, R12 ;  /* 0x0000000804087c25 */ /* 0x000fc8000f8e000c */
[----:B------:R-:W-:Y:S02]  /*1ac0*/  IMAD R5, R4, UR9, R5 ;  /* 0x0000000904057c24 */ /* 0x000fe4000f8e0205 */
[C---:B------:R-:W-:Y:S02]  /*1ad0*/  IMAD R11, R2.reuse, R11, R3 ;  /* 0x0000000b020b7224 */ /* 0x040fe400078e0203 */
[----:B------:R-:W-:-:S04]  /*1ae0*/  IMAD.WIDE.U32 R2, R2, R10, UR4 ;  /* 0x0000000402027e25 */ /* 0x000fc8000f8e000a */
[----:B------:R-:W-:Y:S02]  /*1af0*/  IMAD.IADD R4, R5, 0x1, R9 ;  /* 0x0000000105047824 */ /* 0x000fe400078e0209 */
[----:B0-----:R-:W-:Y:S02]  /*1b00*/  IMAD R7, R16, UR23, R7 ;  /* 0x0000001710077c24 */ /* 0x001fe4000f8e0207 */
[----:B------:R-:W-:Y:S02]  /*1b10*/  IMAD.IADD R5, R3, 0x1, R11 ;  /* 0x0000000103057824 */ /* 0x000fe400078e020b */
[----:B------:R-:W-:Y:S01]  /*1b20*/  IMAD R3, R4, UR10, RZ ;  /* 0x0000000a04037c24 */ /* 0x000fe2000f8e02ff */
[----:B-1----:R-:W-:Y:S01]  /*1b30*/  ISETP.GE.U32.AND P0, PT, R7, UR6, PT ;  /* 0x0000000607007c0c */ /* 0x002fe2000bf06070 */
[----:B------:R-:W-:Y:S01]  /*1b40*/  IMAD.MOV.U32 R4, RZ, RZ, R2 ;  /* 0x000000ffff047224 */ /* 0x000fe200078e0002 */
[----:B------:R-:W-:Y:S01]  /*1b50*/  SHF.R.S32.HI R2, RZ, 0x1f, R7 ;  /* 0x0000001fff027819 */ /* 0x000fe20000011407 */
[----:B------:R-:W-:-:S02]  /*1b60*/  IMAD R3, R8, UR11, R3 ;  /* 0x0000000b08037c24 */ /* 0x000fc4000f8e0203 */
[----:B------:R-:W-:Y:S01]  /*1b70*/  IMAD.WIDE.U32 R4, R8, UR10, R4 ;  /* 0x0000000a08047c25 */ /* 0x000fe2000f8e0004 */
[----:B------:R-:W-:-:S03]  /*1b80*/  ISETP.GE.AND.EX P0, PT, R2, UR7, PT, P0 ;  /* 0x0000000702007c0c */ /* 0x000fc6000bf06300 */
[----:B------:R-:W-:Y:S01]  /*1b90*/  IMAD.MOV.U32 R10, RZ, RZ, R14 ;  /* 0x000000ffff0a7224 */ /* 0x000fe200078e000e */
[----:B------:R-:W-:Y:S01]  /*1ba0*/  LEA R0, P1, R4, R0, 0x3 ;  /* 0x0000000004007211 */ /* 0x000fe200078218ff */
[----:B------:R-:W-:Y:S01]  /*1bb0*/  IMAD.MOV.U32 R11, RZ, RZ, R15 ;  /* 0x000000ffff0b7224 */ /* 0x000fe200078e000f */
[----:B------:R-:W-:-:S04]  /*1bc0*/  IADD3 R3, PT, PT, R5, R3, RZ ;  /* 0x0000000305037210 */ /* 0x000fc80007ffe0ff */
[----:B------:R-:W-:-:S03]  /*1bd0*/  LEA.HI.X R6, R4, R6, R3, 0x3, P1 ;  /* 0x0000000604067211 */ /* 0x000fc600008f1c03 */
[----:B------:R-:W-:Y:S05]  /*1be0*/  @!P0 BRA `(.L_x_12) ;  /* 0xffffffe400488947 */ /* 0x000fea000383ffff */
[----:B------:R-:W-:Y:S05]  /*1bf0*/  EXIT ;  /* 0x000000000000794d */ /* 0x000fea0003800000 */
        .weak           $__internal_0_$__cuda_sm20_div_s64
        .type           $__internal_0_$__cuda_sm20_div_s64,@function
        .size           $__internal_0_$__cuda_sm20_div_s64,($__internal_1_$__cuda_sm20_rem_s64 - $__internal_0_$__cuda_sm20_div_s64)
$__internal_0_$__cuda_sm20_div_s64:
[-C--:B------:R-:W-:Y:S02]  /*1c00*/  IADD3 R4, P1, PT, RZ, -R13.reuse, RZ ;  /* 0x8000000dff047210 */ /* 0x080fe40007f3e0ff */
[----:B------:R-:W-:Y:S02]  /*1c10*/  ISETP.GE.AND P0, PT, R12, RZ, PT ;  /* 0x000000ff0c00720c */ /* 0x000fe40003f06270 */
[----:B------:R-:W-:Y:S01]  /*1c20*/  ISETP.GE.AND P3, PT, R9, RZ, PT ;  /* 0x000000ff0900720c */ /* 0x000fe20003f66270 */
[----:B------:R-:W-:Y:S01]  /*1c30*/  IMAD.X R5, RZ, RZ, ~R12, P1 ;  /* 0x000000ffff057224 */ /* 0x000fe200008e0e0c */
[----:B------:R-:W-:-:S04]  /*1c40*/  SEL R4, R4, R13, !P0 ;  /* 0x0000000d04047207 */ /* 0x000fc80004000000 */
[----:B------:R-:W-:-:S04]  /*1c50*/  SEL R5, R5, R12, !P0 ;  /* 0x0000000c05057207 */ /* 0x000fc80004000000 */
[----:B------:R-:W0:Y:S08]  /*1c60*/  I2F.U64.RP R18, R4 ;  /* 0x0000000400127312 */ /* 0x000e300000309000 */
[----:B0-----:R-:W0:Y:S02]  /*1c70*/  MUFU.RCP R18, R18 ;  /* 0x0000001200127308 */ /* 0x001e240000001000 */
[----:B0-----:R-:W-:-:S06]  /*1c80*/  VIADD R14, R18, 0x1ffffffe ;  /* 0x1ffffffe120e7836 */ /* 0x001fcc0000000000 */
[----:B------:R-:W0:Y:S02]  /*1c90*/  F2I.U64.TRUNC R14, R14 ;  /* 0x0000000e000e7311 */ /* 0x000e24000020d800 */
[----:B0-----:R-:W-:-:S04]  /*1ca0*/  IMAD.WIDE.U32 R16, R14, R4, RZ ;  /* 0x000000040e107225 */ /* 0x001fc800078e00ff */
[----:B------:R-:W-:Y:S01]  /*1cb0*/  IMAD R17, R14, R5, R17 ;  /* 0x000000050e117224 */ /* 0x000fe200078e0211 */
[----:B------:R-:W-:-:S03]  /*1cc0*/  IADD3 R19, P0, PT, RZ, -R16, RZ ;  /* 0x80000010ff137210 */ /* 0x000fc60007f1e0ff */
[----:B------:R-:W-:Y:S02]  /*1cd0*/  IMAD R17, R15, R4, R17 ;  /* 0x000000040f117224 */ /* 0x000fe400078e0211 */
[----:B------:R-:W-:-:S04]  /*1ce0*/  IMAD.HI.U32 R16, R14, R19, RZ ;  /* 0x000000130e107227 */ /* 0x000fc800078e00ff */
[----:B------:R-:W-:Y:S01]  /*1cf0*/  IMAD.X R21, RZ, RZ, ~R17, P0 ;  /* 0x000000ffff157224 */ /* 0x000fe200000e0e11 */
[----:B------:R-:W-:-:S03]  /*1d00*/  MOV R17, R14 ;  /* 0x0000000e00117202 */ /* 0x000fc60000000f00 */
[-C--:B------:R-:W-:Y:S02]  /*1d10*/  IMAD R23, R15, R21.reuse, RZ ;  /* 0x000000150f177224 */ /* 0x080fe400078e02ff */
[----:B------:R-:W-:-:S04]  /*1d20*/  IMAD.WIDE.U32 R16, P0, R14, R21, R16 ;  /* 0x000000150e107225 */ /* 0x000fc80007800010 */
[----:B------:R-:W-:-:S04]  /*1d30*/  IMAD.HI.U32 R21, R15, R21, RZ ;  /* 0x000000150f157227 */ /* 0x000fc800078e00ff */
[----:B------:R-:W-:-:S05]  /*1d40*/  IMAD.HI.U32 R16, P1, R15, R19, R16 ;  /* 0x000000130f107227 */ /* 0x000fca0007820010 */
[----:B------:R-:W-:Y:S01]  /*1d50*/  IADD3 R17, P2, PT, R23, R16, RZ ;  /* 0x0000001017117210 */ /* 0x000fe20007f5e0ff */
[----:B------:R-:W-:-:S04]  /*1d60*/  IMAD.X R16, R21, 0x1, R15, P0 ;  /* 0x0000000115107824 */ /* 0x000fc800000e060f */
[----:B------:R-:W-:Y:S01]  /*1d70*/  IMAD.WIDE.U32 R14, R17, R4, RZ ;  /* 0x00000004110e7225 */ /* 0x000fe200078e00ff */
[----:B------:R-:W-:-:S03]  /*1d80*/  IADD3.X R19, PT, PT, RZ, RZ, R16, P2, P1 ;  /* 0x000000ffff137210 */ /* 0x000fc600017e2410 */
[----:B------:R-:W-:Y:S01]  /*1d90*/  IMAD R15, R17, R5, R15 ;  /* 0x00000005110f7224 */ /* 0x000fe200078e020f */
[----:B------:R-:W-:Y:S02]  /*1da0*/  IADD3 R21, P0, PT, RZ, -R14, RZ ;  /* 0x8000000eff157210 */ /* 0x000fe40007f1e0ff */
[----:B------:R-:W-:Y:S01]  /*1db0*/  IADD3 R14, P4, PT, RZ, -R7, RZ ;  /* 0x80000007ff0e7210 */ /* 0x000fe20007f9e0ff */
[----:B------:R-:W-:Y:S02]  /*1dc0*/  IMAD R15, R19, R4, R15 ;  /* 0x00000004130f7224 */ /* 0x000fe400078e020f */
[----:B------:R-:W-:Y:S01]  /*1dd0*/  IMAD.HI.U32 R16, R17, R21, RZ ;  /* 0x0000001511107227 */ /* 0x000fe200078e00ff */
[----:B------:R-:W-:-:S03]  /*1de0*/  SEL R23, R14, R7, !P3 ;  /* 0x000000070e177207 */ /* 0x000fc60005800000 */
[----:B------:R-:W-:Y:S02]  /*1df0*/  IMAD.X R18, RZ, RZ, ~R15, P0 ;  /* 0x000000ffff127224 */ /* 0x000fe400000e0e0f */
[----:B------:R-:W-:Y:S02]  /*1e00*/  IMAD.MOV.U32 R15, RZ, RZ, RZ ;  /* 0x000000ffff0f7224 */ /* 0x000fe400078e00ff */
[----:B------:R-:W-:-:S04]  /*1e10*/  IMAD.WIDE.U32 R16, P0, R17, R18, R16 ;  /* 0x0000001211107225 */ /* 0x000fc80007800010 */
[----:B------:R-:W-:-:S04]  /*1e20*/  IMAD.HI.U32 R14, R19, R18, RZ ;  /* 0x00000012130e7227 */ /* 0x000fc800078e00ff */
[----:B------:R-:W-:-:S04]  /*1e30*/  IMAD.HI.U32 R17, P1, R19, R21, R16 ;  /* 0x0000001513117227 */ /* 0x000fc80007820010 */
[----:B------:R-:W-:Y:S02]  /*1e40*/  IMAD R16, R19, R18, RZ ;  /* 0x0000001213107224 */ /* 0x000fe400078e02ff */
[----:B------:R-:W-:Y:S02]  /*1e50*/  IMAD.X R18, RZ, RZ, ~R9, P4 ;  /* 0x000000ffff127224 */ /* 0x000fe400020e0e09 */
[----:B------:R-:W-:Y:S01]  /*1e60*/  IMAD.X R19, R14, 0x1, R19, P0 ;  /* 0x000000010e137824 */ /* 0x000fe200000e0613 */
[----:B------:R-:W-:Y:S02]  /*1e70*/  IADD3 R17, P2, PT, R16, R17, RZ ;  /* 0x0000001110117210 */ /* 0x000fe40007f5e0ff */
[----:B------:R-:W-:Y:S02]  /*1e80*/  SEL R18, R18, R9, !P3 ;  /* 0x0000000912127207 */ /* 0x000fe40005800000 */
[----:B------:R-:W-:Y:S01]  /*1e90*/  IADD3.X R19, PT, PT, RZ, RZ, R19, P2, P1 ;  /* 0x000000ffff137210 */ /* 0x000fe200017e2413 */
[----:B------:R-:W-:-:S04]  /*1ea0*/  IMAD.HI.U32 R14, R17, R23, RZ ;  /* 0x00000017110e7227 */ /* 0x000fc800078e00ff */
[----:B------:R-:W-:-:S04]  /*1eb0*/  IMAD.HI.U32 R16, R19, R18, RZ ;  /* 0x0000001213107227 */ /* 0x000fc800078e00ff */
[----:B------:R-:W-:-:S04]  /*1ec0*/  IMAD.WIDE.U32 R14, R17, R18, R14 ;  /* 0x00000012110e7225 */ /* 0x000fc800078e000e */
[C---:B------:R-:W-:Y:S02]  /*1ed0*/  IMAD R17, R19.reuse, R18, RZ ;  /* 0x0000001213117224 */ /* 0x040fe400078e02ff */
[----:B------:R-:W-:-:S05]  /*1ee0*/  IMAD.HI.U32 R14, P0, R19, R23, R14 ;  /* 0x00000017130e7227 */ /* 0x000fca000780000e */
[----:B------:R-:W-:Y:S02]  /*1ef0*/  IADD3 R17, P1, PT, R17, R14, RZ ;  /* 0x0000000e11117210 */ /* 0x000fe40007f3e0ff */
[----:B------:R-:W-:-:S03]  /*1f00*/  IADD3.X R16, PT, PT, R16, RZ, RZ, P0, !PT ;  /* 0x000000ff10107210 */ /* 0x000fc600007fe4ff */
[----:B------:R-:W-:-:S04]  /*1f10*/  IMAD.WIDE.U32 R14, R17, R4, RZ ;  /* 0x00000004110e7225 */ /* 0x000fc800078e00ff */
[----:B------:R-:W-:Y:S01]  /*1f20*/  IMAD.X R19, RZ, RZ, R16, P1 ;  /* 0x000000ffff137224 */ /* 0x000fe200008e0610 */
[----:B------:R-:W-:Y:S01]  /*1f30*/  IADD3 R23, P1, PT, -R14, R23, RZ ;  /* 0x000000170e177210 */ /* 0x000fe20007f3e1ff */
[C---:B------:R-:W-:Y:S01]  /*1f40*/  IMAD R15, R17.reuse, R5, R15 ;  /* 0x00000005110f7224 */ /* 0x040fe200078e020f */
[----:B------:R-:W-:Y:S02]  /*1f50*/  IADD3 R14, P2, PT, R17, 0x1, RZ ;  /* 0x00000001110e7810 */ /* 0x000fe40007f5e0ff */
[-C--:B------:R-:W-:Y:S01]  /*1f60*/  ISETP.GE.U32.AND P0, PT, R23, R4.reuse, PT ;  /* 0x000000041700720c */ /* 0x080fe20003f06070 */
[-C--:B------:R-:W-:Y:S02]  /*1f70*/  IMAD R15, R19, R4.reuse, R15 ;  /* 0x00000004130f7224 */ /* 0x080fe400078e020f */
[----:B------:R-:W-:Y:S02]  /*1f80*/  IMAD.X R16, RZ, RZ, R19, P2 ;  /* 0x000000ffff107224 */ /* 0x000fe400010e0613 */
[----:B------:R-:W-:Y:S01]  /*1f90*/  IMAD.X R25, R18, 0x1, ~R15, P1 ;  /* 0x0000000112197824 */ /* 0x000fe200008e0e0f */
[----:B------:R-:W-:-:S04]  /*1fa0*/  IADD3 R15, P1, PT, R23, -R4, RZ ;  /* 0x80000004170f7210 */ /* 0x000fc80007f3e0ff */
[C---:B------:R-:W-:Y:S01]  /*1fb0*/  ISETP.GE.U32.AND.EX P0, PT, R25.reuse, R5, PT, P0 ;  /* 0x000000051900720c */ /* 0x040fe20003f06100 */
[----:B------:R-:W-:-:S03]  /*1fc0*/  IMAD.X R21, R25, 0x1, ~R5, P1 ;  /* 0x0000000119157824 */ /* 0x000fc600008e0e05 */
[----:B------:R-:W-:Y:S02]  /*1fd0*/  SEL R15, R15, R23, P0 ;  /* 0x000000170f0f7207 */ /* 0x000fe40000000000 */
[----:B------:R-:W-:Y:S02]  /*1fe0*/  SEL R17, R14, R17, P0 ;  /* 0x000000110e117207 */ /* 0x000fe40000000000 */
[----:B------:R-:W-:Y:S02]  /*1ff0*/  SEL R21, R21, R25, P0 ;  /* 0x0000001915157207 */ /* 0x000fe40000000000 */
[----:B------:R-:W-:Y:S02]  /*2000*/  ISETP.GE.U32.AND P1, PT, R15, R4, PT ;  /* 0x000000040f00720c */ /* 0x000fe40003f26070 */
[----:B------:R-:W-:Y:S02]  /*2010*/  SEL R14, R16, R19, P0 ;  /* 0x00000013100e7207 */ /* 0x000fe40000000000 */
[----:B------:R-:W-:-:S02]  /*2020*/  IADD3 R4, P2, PT, R17, 0x1, RZ ;  /* 0x0000000111047810 */ /* 0x000fc40007f5e0ff */
[----:B------:R-:W-:Y:S02]  /*2030*/  ISETP.GE.U32.AND.EX P0, PT, R21, R5, PT, P1 ;  /* 0x000000051500720c */ /* 0x000fe40003f06110 */
[----:B------:R-:W-:Y:S01]  /*2040*/  LOP3.LUT R16, R12, R9, RZ, 0x3c, !PT ;  /* 0x000000090c107212 */ /* 0x000fe200078e3cff */
[----:B------:R-:W-:Y:S01]  /*2050*/  IMAD.X R15, RZ, RZ, R14, P2 ;  /* 0x000000ffff0f7224 */ /* 0x000fe200010e060e */
[----:B------:R-:W-:Y:S02]  /*2060*/  SEL R4, R4, R17, P0 ;  /* 0x0000001104047207 */ /* 0x000fe40000000000 */
[----:B------:R-:W-:Y:S02]  /*2070*/  ISETP.GE.AND P1, PT, R16, RZ, PT ;  /* 0x000000ff1000720c */ /* 0x000fe40003f26270 */
[----:B------:R-:W-:Y:S02]  /*2080*/  SEL R15, R15, R14, P0 ;  /* 0x0000000e0f0f7207 */ /* 0x000fe40000000000 */
[----:B------:R-:W-:-:S02]  /*2090*/  IADD3 R5, P2, PT, RZ, -R4, RZ ;  /* 0x80000004ff057210 */ /* 0x000fc40007f5e0ff */
[----:B------:R-:W-:Y:S02]  /*20a0*/  ISETP.NE.U32.AND P0, PT, R13, RZ, PT ;  /* 0x000000ff0d00720c */ /* 0x000fe40003f05070 */
[-C--:B------:R-:W-:Y:S02]  /*20b0*/  IADD3.X R14, PT, PT, RZ, ~R15.reuse, RZ, P2, !PT ;  /* 0x8000000fff0e7210 */ /* 0x080fe400017fe4ff */
[----:B------:R-:W-:Y:S02]  /*20c0*/  ISETP.NE.AND.EX P0, PT, R12, RZ, PT, P0 ;  /* 0x000000ff0c00720c */ /* 0x000fe40003f05300 */
[----:B------:R-:W-:Y:S01]  /*20d0*/  SEL R12, R5, R4, !P1 ;  /* 0x00000004050c7207 */ /* 0x000fe20004800000 */
[----:B------:R-:W-:Y:S01]  /*20e0*/  IMAD.MOV.U32 R4, RZ, RZ, R8 ;  /* 0x000000ffff047224 */ /* 0x000fe200078e0008 */
[----:B------:R-:W-:Y:S01]  /*20f0*/  SEL R15, R14, R15, !P1 ;  /* 0x0000000f0e0f7207 */ /* 0x000fe20004800000 */
[----:B------:R-:W-:Y:S01]  /*2100*/  IMAD.MOV.U32 R5, RZ, RZ, 0x0 ;  /* 0x00000000ff057424 */ /* 0x000fe200078e00ff */
[----:B------:R-:W-:-:S02]  /*2110*/  SEL R12, R12, 0xffffffff, P0 ;  /* 0xffffffff0c0c7807 */ /* 0x000fc40000000000 */
[----:B------:R-:W-:Y:S01]  /*2120*/  SEL R15, R15, 0xffffffff, P0 ;  /* 0xffffffff0f0f7807 */ /* 0x000fe20000000000 */
[----:B------:R-:W-:Y:S06]  /*2130*/  RET.REL.NODEC R4 `(_Z13im2col_kernelIdEvlPKT_llllllllllllPS0_) ;  /* 0xffffffdc04b07950 */ /* 0x000fec0003c3ffff */
        .weak           $__internal_1_$__cuda_sm20_rem_s64
        .type           $__internal_1_$__cuda_sm20_rem_s64,@function
        .size           $__internal_1_$__cuda_sm20_rem_s64,(.L_x_43 - $__internal_1_$__cuda_sm20_rem_s64)
$__internal_1_$__cuda_sm20_rem_s64:
[----:B------:R-:W-:Y:S02]  /*2140*/  IADD3 R9, P1, PT, RZ, -R14, RZ ;  /* 0x8000000eff097210 */ /* 0x000fe40007f3e0ff */
[----:B------:R-:W-:-:S03]  /*2150*/  ISETP.GE.AND P0, PT, R13, RZ, PT ;  /* 0x000000ff0d00720c */ /* 0x000fc60003f06270 */
        /* <DEDUP_REMOVED lines=11> */
[----:B------:R-:W-:-:S03]  /*2210*/  IMAD.HI.U32 R18, R16, R23, RZ ;  /* 0x0000001710127227 */ /* 0x000fc600078e00ff */
[----:B------:R-:W-:Y:S01]  /*2220*/  IADD3.X R25, PT, PT, RZ, ~R19, RZ, P0, !PT ;  /* 0x80000013ff197210 */ /* 0x000fe200007fe4ff */
[----:B------:R-:W-:-:S04]  /*2230*/  IMAD.MOV.U32 R19, RZ, RZ, R16 ;  /* 0x000000ffff137224 */ /* 0x000fc800078e0010 */
[----:B------:R-:W-:-:S04]  /*2240*/  IMAD.WIDE.U32 R18, P0, R16, R25, R18 ;  /* 0x0000001910127225 */ /* 0x000fc80007800012 */
[C---:B------:R-:W-:Y:S02]  /*2250*/  IMAD R27, R17.reuse, R25, RZ ;  /* 0x00000019111b7224 */ /* 0x040fe400078e02ff */
[----:B------:R-:W-:-:S04]  /*2260*/  IMAD.HI.U32 R18, P1, R17, R23, R18 ;  /* 0x0000001711127227 */ /* 0x000fc80007820012 */
[----:B------:R-:W-:Y:S01]  /*2270*/  IMAD.HI.U32 R15, R17, R25, RZ ;  /* 0x00000019110f7227 */ /* 0x000fe200078e00ff */
[----:B------:R-:W-:-:S03]  /*2280*/  IADD3 R19, P2, PT, R27, R18, RZ ;  /* 0x000000121b137210 */ /* 0x000fc60007f5e0ff */
[----:B------:R-:W-:Y:S02]  /*2290*/  IMAD.X R15, R15, 0x1, R17, P0 ;  /* 0x000000010f0f7824 */ /* 0x000fe400000e0611 */
[----:B------:R-:W-:-:S03]  /*22a0*/  IMAD.WIDE.U32 R16, R19, R8, RZ ;  /* 0x0000000813107225 */ /* 0x000fc600078e00ff */
[----:B------:R-:W-:Y:S01]  /*22b0*/  IADD3.X R15, PT, PT, RZ, RZ, R15, P2, P1 ;  /* 0x000000ffff0f7210 */ /* 0x000fe200017e240f */
[----:B------:R-:W-:Y:S01]  /*22c0*/  IMAD R17, R19, R9, R17 ;  /* 0x0000000913117224 */ /* 0x000fe200078e0211 */
[----:B------:R-:W-:Y:S02]  /*22d0*/  IADD3 R23, P0, PT, RZ, -R16, RZ ;  /* 0x80000010ff177210 */ /* 0x000fe40007f1e0ff */
[----:B------:R-:W-:Y:S01]  /*22e0*/  ISETP.GE.AND P1, PT, R21, RZ, PT ;  /* 0x000000ff1500720c */ /* 0x000fe20003f26270 */
[----:B------:R-:W-:Y:S02]  /*22f0*/  IMAD R17, R15, R8, R17 ;  /* 0x000000080f117224 */ /* 0x000fe400078e0211 */
[----:B------:R-:W-:-:S04]  /*2300*/  IMAD.HI.U32 R18, R19, R23, RZ ;  /* 0x0000001713127227 */ /* 0x000fc800078e00ff */
[----:B------:R-:W-:Y:S01]  /*2310*/  IMAD.X R16, RZ, RZ, ~R17, P0 ;  /* 0x000000ffff107224 */ /* 0x000fe200000e0e11 */
[----:B------:R-:W-:-:S03]  /*2320*/  IADD3 R17, P4, PT, RZ, -R20, RZ ;  /* 0x80000014ff117210 */ /* 0x000fc60007f9e0ff */
[----:B------:R-:W-:-:S04]  /*2330*/  IMAD.WIDE.U32 R18, P0, R19, R16, R18 ;  /* 0x0000001013127225 */ /* 0x000fc80007800012 */
[C---:B------:R-:W-:Y:S02]  /*2340*/  IMAD R22, R15.reuse, R16, RZ ;  /* 0x000000100f167224 */ /* 0x040fe400078e02ff */
[----:B------:R-:W-:Y:S01]  /*2350*/  IMAD.HI.U32 R19, P2, R15, R23, R18 ;  /* 0x000000170f137227 */ /* 0x000fe20007840012 */
[----:B------:R-:W-:-:S03]  /*2360*/  SEL R18, R17, R20, !P1 ;  /* 0x0000001411127207 */ /* 0x000fc60004800000 */
[----:B------:R-:W-:Y:S01]  /*2370*/  IMAD.HI.U32 R16, R15, R16, RZ ;  /* 0x000000100f107227 */ /* 0x000fe200078e00ff */
[----:B------:R-:W-:-:S03]  /*2380*/  IADD3 R19, P3, PT, R22, R19, RZ ;  /* 0x0000001316137210 */ /* 0x000fc60007f7e0ff */
[----:B------:R-:W-:Y:S01]  /*2390*/  IMAD.X R20, RZ, RZ, ~R21, P4 ;  /* 0x000000ffff147224 */ /* 0x000fe200020e0e15 */
[----:B------:R-:W-:Y:S01]  /*23a0*/  IADD3.X R15, PT, PT, R16, R15, RZ, P0, !PT ;  /* 0x0000000f100f7210 */ /* 0x000fe200007fe4ff */
[----:B------:R-:W-:-:S03]  /*23b0*/  IMAD.HI.U32 R16, R19, R18, RZ ;  /* 0x0000001213107227 */ /* 0x000fc600078e00ff */
[----:B------:R-:W-:Y:S01]  /*23c0*/  SEL R20, R20, R21, !P1 ;  /* 0x0000001514147207 */ /* 0x000fe20004800000 */
[----:B------:R-:W-:Y:S01]  /*23d0*/  IMAD.MOV.U32 R17, RZ, RZ, RZ ;  /* 0x000000ffff117224 */ /* 0x000fe200078e00ff */
[----:B------:R-:W-:-:S03]  /*23e0*/  IADD3.X R15, PT, PT, RZ, RZ, R15, P3, P2 ;  /* 0x000000ffff0f7210 */ /* 0x000fc60001fe440f */
[----:B------:R-:W-:-:S04]  /*23f0*/  IMAD.WIDE.U32 R16, R19, R20, R16 ;  /* 0x0000001413107225 */ /* 0x000fc800078e0010 */
[C---:B------:R-:W-:Y:S02]  /*2400*/  IMAD R19, R15.reuse, R20, RZ ;  /* 0x000000140f137224 */ /* 0x040fe400078e02ff */
[----:B------:R-:W-:-:S04]  /*2410*/  IMAD.HI.U32 R16, P0, R15, R18, R16 ;  /* 0x000000120f107227 */ /* 0x000fc80007800010 */
[----:B------:R-:W-:Y:S01]  /*2420*/  IMAD.HI.U32 R15, R15, R20, RZ ;  /* 0x000000140f0f7227 */ /* 0x000fe200078e00ff */
[----:B------:R-:W-:-:S03]  /*2430*/  IADD3 R19, P2, PT, R19, R16, RZ ;  /* 0x0000001013137210 */ /* 0x000fc60007f5e0ff */
[----:B------:R-:W-:Y:S02]  /*2440*/  IMAD.X R15, RZ, RZ, R15, P0 ;  /* 0x000000ffff0f7224 */ /* 0x000fe400000e060f */
[----:B------:R-:W-:-:S04]  /*2450*/  IMAD.WIDE.U32 R16, R19, R8, RZ ;  /* 0x0000000813107225 */ /* 0x000fc800078e00ff */
[----:B------:R-:W-:Y:S01]  /*2460*/  IMAD.X R15, RZ, RZ, R15, P2 ;  /* 0x000000ffff0f7224 */ /* 0x000fe200010e060f */
[----:B------:R-:W-:Y:S01]  /*2470*/  IADD3 R21, P2, PT, -R16, R18, RZ ;  /* 0x0000001210157210 */ /* 0x000fe20007f5e1ff */
[----:B------:R-:W-:-:S03]  /*2480*/  IMAD R19, R19, R9, R17 ;  /* 0x0000000913137224 */ /* 0x000fc600078e0211 */
[-C--:B------:R-:W-:Y:S01]  /*2490*/  ISETP.GE.U32.AND P0, PT, R21, R8.reuse, PT ;  /* 0x000000081500720c */ /* 0x080fe20003f06070 */
[----:B------:R-:W-:-:S04]  /*24a0*/  IMAD R15, R15, R8, R19 ;  /* 0x000000080f0f7224 */ /* 0x000fc800078e0213 */
[----:B------:R-:W-:Y:S01]  /*24b0*/  IMAD.X R19, R20, 0x1, ~R15, P2 ;  /* 0x0000000114137824 */ /* 0x000fe200010e0e0f */
[----:B------:R-:W-:-:S04]  /*24c0*/  IADD3 R15, P2, PT, R21, -R8, RZ ;  /* 0x80000008150f7210 */ /* 0x000fc80007f5e0ff */
[CC--:B------:R-:W-:Y:S02]  /*24d0*/  ISETP.GE.U32.AND.EX P0, PT, R19.reuse, R9.reuse, PT, P0 ;  /* 0x000000091300720c */ /* 0x0c0fe40003f06100 */
[----:B------:R-:W-:Y:S02]  /*24e0*/  IADD3.X R17, PT, PT, R19, ~R9, RZ, P2, !PT ;  /* 0x8000000913117210 */ /* 0x000fe400017fe4ff */
[----:B------:R-:W-:Y:S02]  /*24f0*/  SEL R15, R15, R21, P0 ;  /* 0x000000150f0f7207 */ /* 0x000fe40000000000 */
[----:B------:R-:W-:Y:S02]  /*2500*/  SEL R17, R17, R19, P0 ;  /* 0x0000001311117207 */ /* 0x000fe40000000000 */
[CC--:B------:R-:W-:Y:S02]  /*2510*/  ISETP.GE.U32.AND P0, PT, R15.reuse, R8.reuse, PT ;  /* 0x000000080f00720c */ /* 0x0c0fe40003f06070 */
[----:B------:R-:W-:-:S02]  /*2520*/  IADD3 R8, P2, PT, R15, -R8, RZ ;  /* 0x800000080f087210 */ /* 0x000fc40007f5e0ff */
[----:B------:R-:W-:-:S03]  /*2530*/  ISETP.GE.U32.AND.EX P0, PT, R17, R9, PT, P0 ;  /* 0x000000091100720c */ /* 0x000fc60003f06100 */
[----:B------:R-:W-:Y:S01]  /*2540*/  IMAD.X R9, R17, 0x1, ~R9, P2 ;  /* 0x0000000111097824 */ /* 0x000fe200010e0e09 */
[----:B------:R-:W-:-:S04]  /*2550*/  SEL R8, R8, R15, P0 ;  /* 0x0000000f08087207 */ /* 0x000fc80000000000 */
[----:B------:R-:W-:Y:S02]  /*2560*/  SEL R9, R9, R17, P0 ;  /* 0x0000001109097207 */ /* 0x000fe40000000000 */
[-C--:B------:R-:W-:Y:S02]  /*2570*/  IADD3 R15, P2, PT, RZ, -R8.reuse, RZ ;  /* 0x80000008ff0f7210 */ /* 0x080fe40007f5e0ff */
[----:B------:R-:W-:Y:S02]  /*2580*/  ISETP.NE.U32.AND P0, PT, R14, RZ, PT ;  /* 0x000000ff0e00720c */ /* 0x000fe40003f05070 */
[----:B------:R-:W-:Y:S01]  /*2590*/  SEL R8, R15, R8, !P1 ;  /* 0x000000080f087207 */ /* 0x000fe20004800000 */
[----:B------:R-:W-:Y:S01]  /*25a0*/  IMAD.X R14, RZ, RZ, ~R9, P2 ;  /* 0x000000ffff0e7224 */ /* 0x000fe200010e0e09 */
[----:B------:R-:W-:Y:S01]  /*25b0*/  ISETP.NE.AND.EX P0, PT, R13, RZ, PT, P0 ;  /* 0x000000ff0d00720c */ /* 0x000fe20003f05300 */
[----:B------:R-:W-:-:S03]  /*25c0*/  IMAD.MOV.U32 R13, RZ, RZ, 0x0 ;  /* 0x00000000ff0d7424 */ /* 0x000fc600078e00ff */
[----:B------:R-:W-:Y:S02]  /*25d0*/  SEL R9, R14, R9, !P1 ;  /* 0x000000090e097207 */ /* 0x000fe40004800000 */
[----:B------:R-:W-:Y:S02]  /*25e0*/  SEL R8, R8, 0xffffffff, P0 ;  /* 0xffffffff08087807 */ /* 0x000fe40000000000 */
[----:B------:R-:W-:Y:S01]  /*25f0*/  SEL R9, R9, 0xffffffff, P0 ;  /* 0xffffffff09097807 */ /* 0x000fe20000000000 */
[----:B------:R-:W-:Y:S06]  /*2600*/  RET.REL.NODEC R12 `(_Z13im2col_kernelIdEvlPKT_llllllllllllPS0_) ;  /* 0xffffffd80c7c7950 */ /* 0x000fec0003c3ffff */
.L_x_13:
[----:B------:R-:W-:-:S00]  /*2610*/  BRA `(.L_x_13) ;  /* 0xfffffffc00fc7947 */ /* 0x000fc0000383ffff */
[----:B------:R-:W-:-:S00]  /*2620*/  NOP ;  /* 0x0000000000007918 */ /* 0x000fc00000000000 */
        /* <DEDUP_REMOVED lines=13> */
.L_x_43:


//--------------------- .text._Z13im2col_kernelIfEvlPKT_llllllllllllPS0_ --------------------------
	.section	.text._Z13im2col_kernelIfEvlPKT_llllllllllllPS0_,"ax",@progbits
	.align	128
        .global         _Z13im2col_kernelIfEvlPKT_llllllllllllPS0_
        .type           _Z13im2col_kernelIfEvlPKT_llllllllllllPS0_,@function
        .size           _Z13im2col_kernelIfEvlPKT_llllllllllllPS0_,(.L_x_45 - _Z13im2col_kernelIfEvlPKT_llllllllllllPS0_)
        .other          _Z13im2col_kernelIfEvlPKT_llllllllllllPS0_,@"STO_CUDA_ENTRY STV_DEFAULT"
_Z13im2col_kernelIfEvlPKT_llllllllllllPS0_:
.text._Z13im2col_kernelIfEvlPKT_llllllllllllPS0_:
        /* <DEDUP_REMOVED lines=17> */
.L_x_26:
[----:B------:R-:W0:Y:S01]  /*0110*/  LDCU UR4, c[0x0][0x3ec] ;  /* 0x00007d80ff0477ac */ /* 0x000e220008000800 */
[----:B------:R-:W-:Y:S01]  /*0120*/  BSSY.RECONVERGENT B0, `(.L_x_14) ;  /* 0x000002c000007945 */ /* 0x000fe20003800200 */
[----:B0-----:R-:W-:-:S04]  /*0130*/  LOP3.LUT R3, R2, UR4, RZ, 0xfc, !PT ;  /* 0x0000000402037c12 */ /* 0x001fc8000f8efcff */
[----:B------:R-:W-:-:S13]  /*0140*/  ISETP.NE.U32.AND P0, PT, R3, RZ, PT ;  /* 0x000000ff0300720c */ /* 0x000fda0003f05070 */
[----:B--2---:R-:W-:Y:S05]  /*0150*/  @!P0 BRA `(.L_x_15) ;  /* 0x0000000000448947 */ /* 0x004fea0003800000 */
[----:B------:R-:W0:Y:S01]  /*0160*/  LDCU.64 UR4, c[0x0][0x3e8] ;  /* 0x00007d00ff0477ac */ /* 0x000e220008000a00 */
[----:B------:R-:W-:Y:S01]  /*0170*/  IMAD.MOV.U32 R11, RZ, RZ, R2 ;  /* 0x000000ffff0b7224 */ /* 0x000fe200078e0002 */
[----:B------:R-:W-:Y:S02]  /*0180*/  MOV R10, 0x1c0 ;  /* 0x000001c0000a7802 */ /* 0x000fe40000000f00 */
[----:B0-----:R-:W-:Y:S01]  /*0190*/  MOV R13, UR4 ;  /* 0x00000004000d7c02 */ /* 0x001fe20008000f00 */
[----:B------:R-:W-:-:S07]  /*01a0*/  IMAD.U32 R12, RZ, RZ, UR5 ;  /* 0x00000005ff0c7e24 */ /* 0x000fce000f8e00ff */
[----:B------:R-:W-:Y:S05]  /*01b0*/  CALL.REL.NOINC `($__internal_2_$__cuda_sm20_div_s64) ;  /* 0x0000001800947944 */ /* 0x000fea0003c00000 */
[----:B------:R-:W0:Y:S01]  /*01c0*/  LDCU.64 UR4, c[0x0][0x3e8] ;  /* 0x00007d00ff0477ac */ /* 0x000e220008000a00 */
[----:B------:R-:W-:Y:S02]  /*01d0*/  IMAD.MOV.U32 R20, RZ, RZ, R7 ;  /* 0x000000ffff147224 */ /* 0x000fe400078e0007 */
[----:B------:R-:W-:Y:S01]  /*01e0*/  IMAD.MOV.U32 R7, RZ, RZ, R12 ;  /* 0x000000ffff077224 */ /* 0x000fe200078e000c */
[----:B------:R-:W-:Y:S01]  /*01f0*/  MOV R12, 0x240 ;  /* 0x00000240000c7802 */ /* 0x000fe20000000f00 */
[----:B------:R-:W-:Y:S02]  /*0200*/  IMAD.MOV.U32 R21, RZ, RZ, R2 ;  /* 0x000000ffff157224 */ /* 0x000fe400078e0002 */
[----:B0-----:R-:W-:Y:S01]  /*0210*/  IMAD.U32 R14, RZ, RZ, UR4 ;  /* 0x00000004ff0e7e24 */ /* 0x001fe2000f8e00ff */
[----:B------:R-:W-:-:S07]  /*0220*/  MOV R13, UR5 ;  /* 0x00000005000d7c02 */ /* 0x000fce0008000f00 */
[----:B------:R-:W-:Y:S05]  /*0230*/  CALL.REL.NOINC `($__internal_3_$__cuda_sm20_rem_s64) ;  /* 0x0000001c00c47944 */ /* 0x000fea0003c00000 */
[----:B------:R-:W-:Y:S02]  /*0240*/  IMAD.MOV.U32 R2, RZ, RZ, R10 ;  /* 0x000000ffff027224 */ /* 0x000fe400078e000a */
[----:B------:R-:W-:Y:S01]  /*0250*/  IMAD.MOV.U32 R3, RZ, RZ, R11 ;  /* 0x000000ffff037224 */ /* 0x000fe200078e000b */
[----:B------:R-:W-:Y:S06]  /*0260*/  BRA `(.L_x_16) ;  /* 0x00000000005c7947 */ /* 0x000fec0003800000 */
.L_x_15:
[----:B------:R-:W0:Y:S02]  /*0270*/  LDCU UR4, c[0x0][0x3e8] ;  /* 0x00007d00ff0477ac */ /* 0x000e240008000800 */
[----:B0-----:R-:W0:Y:S08]  /*0280*/  I2F.U32.RP R4, UR4 ;  /* 0x0000000400047d06 */ /* 0x001e300008209000 */
[----:B0-----:R-:W0:Y:S02]  /*0290*/  MUFU.RCP R4, R4 ;  /* 0x0000000400047308 */ /* 0x001e240000001000 */
[----:B0-----:R-:W-:-:S06]  /*02a0*/  IADD3 R2, PT, PT, R4, 0xffffffe, RZ ;  /* 0x0ffffffe04027810 */ /* 0x001fcc0007ffe0ff */
        /* <DEDUP_REMOVED lines=16> */
[C---:B------:R-:W-:Y:S02]  /*03b0*/  SEL R7, R2.reuse, R10, !P0 ;  /* 0x0000000a02077207 */ /* 0x040fe40004000000 */
[----:B------:R-:W-:Y:S01]  /*03c0*/  SEL R2, R2, R3, !P0 ;  /* 0x0000000302027207 */ /* 0x000fe20004000000 */
[----:B------:R-:W-:-:S07]  /*03d0*/  IMAD.MOV.U32 R3, RZ, RZ, RZ ;  /* 0x000000ffff037224 */ /* 0x000fce00078e00ff */
.L_x_16:
[----:B------:R-:W-:Y:S05]  /*03e0*/  BSYNC.RECONVERGENT B0 ;  /* 0x0000000000007941 */ /* 0x000fea0003800200 */
.L_x_14:
        /* <DEDUP_REMOVED lines=10> */
[----:B------:R-:W-:Y:S05]  /*0490*/  CALL.REL.NOINC `($__internal_2_$__cuda_sm20_div_s64) ;  /* 0x0000001400dc7944 */ /* 0x000fea0003c00000 */
[----:B------:R-:W0:Y:S01]  /*04a0*/  LDCU.64 UR4, c[0x0][0x3e0] ;  /* 0x00007c00ff0477ac */ /* 0x000e220008000a00 */
[----:B------:R-:W-:Y:S01]  /*04b0*/  MOV R4, R12 ;  /* 0x0000000c00047202 */ /* 0x000fe20000000f00 */
[----:B------:R-:W-:Y:S01]  /*04c0*/  IMAD.MOV.U32 R21, RZ, RZ, R11 ;  /* 0x000000ffff157224 */ /* 0x000fe200078e000b */
[----:B------:R-:W-:Y:S01]  /*04d0*/  MOV R12, 0x530 ;  /* 0x00000530000c7802 */ /* 0x000fe20000000f00 */
[----:B------:R-:W-:Y:S02]  /*04e0*/  IMAD.MOV.U32 R20, RZ, RZ, R7 ;  /* 0x000000ffff147224 */ /* 0x000fe400078e0007 */
[----:B------:R-:W-:Y:S02]  /*04f0*/  IMAD.MOV.U32 R5, RZ, RZ, R15 ;  /* 0x000000ffff057224 */ /* 0x000fe400078e000f */
[----:B0-----:R-:W-:Y:S02]  /*0500*/  IMAD.U32 R14, RZ, RZ, UR4 ;  /* 0x00000004ff0e7e24 */ /* 0x001fe4000f8e00ff */
[----:B------:R-:W-:-:S07]  /*0510*/  IMAD.U32 R13, RZ, RZ, UR5 ;  /* 0x00000005ff0d7e24 */ /* 0x000fce000f8e00ff */
[----:B------:R-:W-:Y:S05]  /*0520*/  CALL.REL.NOINC `($__internal_3_$__cuda_sm20_rem_s64) ;  /* 0x0000001c00087944 */ /* 0x000fea0003c00000 */
[----:B------:R-:W-:Y:S05]  /*0530*/  BRA `(.L_x_19) ;  /* 0x0000000000607947 */ /* 0x000fea0003800000 */
.L_x_18:
        /* <DEDUP_REMOVED lines=10> */
[----:B------:R-:W-:-:S05]  /*05e0*/  IMAD.HI.U32 R5, R12, R7, RZ ;  /* 0x000000070c057227 */ /* 0x000fca00078e00ff */
[----:B------:R-:W-:-:S05]  /*05f0*/  IADD3 R12, PT, PT, -R5, RZ, RZ ;  /* 0x000000ff050c7210 */ /* 0x000fca0007ffe1ff */
[----:B------:R-:W-:-:S05]  /*0600*/  IMAD R11, R12, UR4, R7 ;  /* 0x000000040c0b7c24 */ /* 0x000fca000f8e0207 */
[----:B------:R-:W-:-:S13]  /*0610*/  ISETP.GE.U32.AND P0, PT, R11, UR4, PT ;  /* 0x000000040b007c0c */ /* 0x000fda000bf06070 */
[----:B------:R-:W-:Y:S02]  /*0620*/  @P0 VIADD R11, R11, -UR4 ;  /* 0x800000040b0b0c36 */ /* 0x000fe40008000000 */
[----:B------:R-:W-:Y:S01]  /*0630*/  @P0 VIADD R5, R5, 0x1 ;  /* 0x0000000105050836 */ /* 0x000fe20000000000 */
[----:B------:R-:W-:Y:S02]  /*0640*/  ISETP.NE.U32.AND P0, PT, RZ, UR4, PT ;  /* 0x00000004ff007c0c */ /* 0x000fe4000bf05070 */
[----:B------:R-:W-:-:S13]  /*0650*/  ISETP.GE.U32.AND P1, PT, R11, UR4, PT ;  /* 0x000000040b007c0c */ /* 0x000fda000bf26070 */
[----:B------:R-:W-:Y:S02]  /*0660*/  @P1 VIADD R5, R5, 0x1 ;  /* 0x0000000105051836 */ /* 0x000fe40000000000 */
[----:B------:R-:W-:-:S03]  /*0670*/  @P1 VIADD R11, R11, -UR4 ;  /* 0x800000040b0b1c36 */ /* 0x000fc60008000000 */
[C---:B------:R-:W-:Y:S01]  /*0680*/  SEL R4, R10.reuse, R5, !P0 ;  /* 0x000000050a047207 */ /* 0x040fe20004000000 */
[----:B------:R-:W-:Y:S01]  /*0690*/  HFMA2 R5, -RZ, RZ, 0, 0 ;  /* 0x00000000ff057431 */ /* 0x000fe200000001ff */
[----:B------:R-:W-:Y:S01]  /*06a0*/  SEL R10, R10, R11, !P0 ;  /* 0x0000000b0a0a7207 */ /* 0x000fe20004000000 */
[----:B------:R-:W-:-:S07]  /*06b0*/  IMAD.MOV.U32 R11, RZ, RZ, RZ ;  /* 0x000000ffff0b7224 */ /* 0x000fce00078e00ff */
.L_x_19:
[----:B------:R-:W-:Y:S05]  /*06c0*/  BSYNC.RECONVERGENT B0 ;  /* 0x0000000000007941 */ /* 0x000fea0003800200 */
.L_x_17:
[----:B------:R-:W0:Y:S01]  /*06d0*/  LDCU.128 UR12, c[0x0][0x3a0] ;  /* 0x00007400ff0c77ac */ /* 0x000e220008000c00 */
[----:B------:R-:W1:Y:S01]  /*06e0*/  LDC.64 R16, c[0x0][0x3c0] ;  /* 0x0000f000ff107b82 */ /* 0x000e620000000a00 */
[----:B------:R-:W-:Y:S01]  /*06f0*/  IMAD.MOV.U32 R12, RZ, RZ, R10 ;  /* 0x000000ffff0c7224 */ /* 0x000fe200078e000a */
[----:B------:R-:W-:Y:S01]  /*0700*/  MOV R14, R2 ;  /* 0x00000002000e7202 */ /* 0x000fe20000000f00 */
[----:B------:R-:W2:Y:S01]  /*0710*/  LDCU.128 UR8, c[0x0][0x3e0] ;  /* 0x00007c00ff0877ac */ /* 0x000ea20008000c00 */
[----:B------:R-:W-:Y:S01]  /*0720*/  IMAD.MOV.U32 R13, RZ, RZ, R11 ;  /* 0x000000ffff0d7224 */ /* 0x000fe200078e000b */
[----:B0-----:R-:W-:Y:S02]  /*0730*/  UIMAD UR6, UR15, UR12, URZ ;  /* 0x0000000c0f0672a4 */ /* 0x001fe4000f8e02ff */
[----:B------:R-:W-:Y:S02]  /*0740*/  UIMAD.WIDE.U32 UR4, UR14, UR12, URZ ;  /* 0x0000000c0e0472a5 */ /* 0x000fe4000f8e00ff */
        /* <DEDUP_REMOVED lines=9> */
[----:B------:R-:W-:-:S06]  /*07e0*/  UIADD3 UR4, UPT, UPT, UR7, UR4, URZ ;  /* 0x0000000407047290 */ /* 0x000fcc000fffe0ff */
[----:B------:R-:W-:-:S04]  /*07f0*/  IMAD R15, R4, UR4, RZ ;  /* 0x00000004040f7c24 */ /* 0x000fc8000f8e02ff */
[----:B------:R-:W-:Y:S01]  /*0800*/  IMAD R15, R5, UR6, R15 ;  /* 0x00000006050f7c24 */ /* 0x000fe2000f8e020f */
[----:B0-----:R-:W-:-:S03]  /*0810*/  UIADD3 UR4, UP0, UPT, URZ, -UR8, URZ ;  /* 0x80000008ff047290 */ /* 0x001fc6000ff1e0ff */
[----:B------:R-:W-:Y:S02]  /*0820*/  IMAD.IADD R13, R13, 0x1, R15 ;  /* 0x000000010d0d7824 */ /* 0x000fe400078e020f */
[----:B------:R-:W-:Y:S01]  /*0830*/  IMAD.MOV.U32 R15, RZ, RZ, R3 ;  /* 0x000000ffff0f7224 */ /* 0x000fe200078e0003 */
[----:B------:R-:W-:Y:S01]  /*0840*/  UIADD3.X UR5, UPT, UPT, URZ, ~UR9, URZ, UP0, !UPT ;  /* 0x80000009ff057290 */ /* 0x000fe200087fe4ff */
[----:B------:R-:W-:Y:S01]  /*0850*/  IMAD R13, R13, UR10, RZ ;  /* 0x0000000a0d0d7c24 */ /* 0x000fe2000f8e02ff */
[----:B------:R-:W-:Y:S01]  /*0860*/  UISETP.GE.U32.AND UP0, UPT, UR12, 0x1, UPT ;  /* 0x000000010c00788c */ /* 0x000fe2000bf06070 */
[----:B------:R-:W-:-:S03]  /*0870*/  IMAD.WIDE.U32 R14, R12, UR10, R14 ;  /* 0x0000000a0c0e7c25 */ /* 0x000fc6000f8e000e */
[----:B------:R-:W-:Y:S01]  /*0880*/  UISETP.GE.AND.EX UP0, UPT, UR13, URZ, UPT, UP0 ;  /* 0x000000ff0d00728c */ /* 0x000fe2000bf06300 */
[----:B------:R-:W-:Y:S01]  /*0890*/  IMAD R13, R12, UR11, R13 ;  /* 0x0000000b0c0d7c24 */ /* 0x000fe2000f8e020d */
[----:B------:R-:W-:Y:S01]  /*08a0*/  LEA R12, P0, R14, R8, 0x2 ;  /* 0x000000080e0c7211 */ /* 0x000fe200078010ff */
[----:B------:R-:W-:-:S04]  /*08b0*/  IMAD.WIDE.U32 R10, R10, R16, UR4 ;  /* 0x000000040a0a7e25 */ /* 0x000fc8000f8e0010 */
[----:B------:R-:W-:Y:S02]  /*08c0*/  IMAD.IADD R15, R15, 0x1, R13 ;  /* 0x000000010f0f7824 */ /* 0x000fe400078e020d */
[----:B------:R-:W-:-:S03]  /*08d0*/  IMAD.IADD R13, R11, 0x1, R17 ;  /* 0x000000010b0d7824 */ /* 0x000fc600078e0211 */
[----:B------:R-:W-:Y:S01]  /*08e0*/  LEA.HI.X R15, R14, R9, R15, 0x2, P0 ;  /* 0x000000090e0f7211 */ /* 0x000fe200000f140f */
[----:B------:R-:W-:Y:S06]  /*08f0*/  BRA.U !UP0, `(.L_x_20) ;  /* 0x0000001108447547 */ /* 0x000fec000b800000 */
[----:B------:R-:W0:Y:S01]  /*0900*/  LDC.64 R18, c[0x0][0x3c8] ;  /* 0x0000f200ff127b82 */ /* 0x000e220000000a00 */
[----:B------:R-:W1:Y:S01]  /*0910*/  LDCU.64 UR4, c[0x0][0x3b8] ;  /* 0x00007700ff0477ac */ /* 0x000e620008000a00 */
[----:B------:R-:W-:Y:S01]  /*0920*/  MOV R16, R10 ;  /* 0x0000000a00107202 */ /* 0x000fe20000000f00 */
[----:B------:R-:W-:Y:S01]  /*0930*/  IMAD.IADD R17, R17, 0x1, R11 ;  /* 0x0000000111117824 */ /* 0x000fe200078e020b */
        /* <DEDUP_REMOVED lines=17> */
.L_x_25:
        /* <DEDUP_REMOVED lines=36> */
[----:B------:R-:W-:Y:S01]  /*0c90*/  MOV R21, UR6 ;  /* 0x0000000600157c02 */ /* 0x000fe20008000f00 */
[----:B------:R-:W-:Y:S01]  /*0ca0*/  IMAD.MOV.U32 R18, RZ, RZ, R10 ;  /* 0x000000ffff127224 */ /* 0x000fe200078e000a */
        /* <DEDUP_REMOVED lines=21> */
.L_x_23:
[C---:B------:R-:W-:Y:S01]  /*0e00*/  LOP3.LUT R20, R27.reuse, R18, RZ, 0xfc, !PT ;  /* 0x000000121b147212 */ /* 0x040fe200078efcff */
[----:B-1----:R-:W-:Y:S01]  /*0e10*/  UMOV UR12, UR24 ;  /* 0x00000018000c7c82 */ /* 0x002fe20008000000 */
[----:B------:R-:W-:Y:S01]  /*0e20*/  LOP3.LUT R21, R14, R25, RZ, 0xfc, !PT ;  /* 0x000000190e157212 */ /* 0x000fe200078efcff */
[----:B------:R-:W-:Y:S01]  /*0e30*/  UMOV UR13, UR25 ;  /* 0x00000019000d7c82 */ /* 0x000fe20008000000 */
[----:B------:R-:W-:Y:S01]  /*0e40*/  ISETP.GT.U32.AND P1, PT, R20, -0x1, PT ;  /* 0xffffffff1400780c */ /* 0x000fe20003f24070 */
[----:B0-----:R-:W-:Y:S01]  /*0e50*/  IMAD.MOV.U32 R29, RZ, RZ, RZ ;  /* 0x000000ffff1d7224 */ /* 0x001fe200078e00ff */
[----:B------:R-:W-:Y:S01]  /*0e60*/  ISETP.LT.U32.AND P2, PT, R27, UR12, PT ;  /* 0x0000000c1b007c0c */ /* 0x000fe2000bf41070 */
[----:B---3--:R-:W-:Y:S01]  /*0e70*/  UIMAD UR22, UR7, UR8, URZ ;  /* 0x00000008071672a4 */ /* 0x008fe2000f8e02ff */
[----:B------:R-:W-:Y:S01]  /*0e80*/  ISETP.GT.AND.EX P1, PT, R21, -0x1, !P0, P1 ;  /* 0xffffffff1500780c */ /* 0x000fe20004724310 */
[----:B------:R-:W-:Y:S01]  /*0e90*/  IMAD.U32 R31, RZ, RZ, UR6 ;  /* 0x00000006ff1f7e24 */ /* 0x000fe2000f8e00ff */
[----:B------:R-:W0:Y:S02]  /*0ea0*/  LDC.64 R34, c[0x0][0x3e0] ;  /* 0x0000f800ff227b82 */ /* 0x000e240000000a00 */
[----:B------:R-:W-:-:S13]  /*0eb0*/  ISETP.LT.AND.EX P1, PT, R14, UR13, P1, P2 ;  /* 0x0000000d0e007c0c */ /* 0x000fda0008f21320 */
[----:B------:R-:W-:-:S05]  /*0ec0*/  @P1 MOV R22, R16 ;  /* 0x0000001000161202 */ /* 0x000fca0000000f00 */
[----:B------:R1:W2:Y:S01]  /*0ed0*/  @P1 LDG.E R29, desc[UR20][R22.64] ;  /* 0x00000014161d1981 */ /* 0x0002a2000c1e1900 */
[----:B------:R-:W-:Y:S01]  /*0ee0*/  IMAD.MOV.U32 R20, RZ, RZ, R10 ;  /* 0x000000ffff147224 */ /* 0x000fe200078e000a */
[----:B------:R-:W-:Y:S01]  /*0ef0*/  UIMAD UR22, UR6, UR9, UR22 ;  /* 0x00000009061672a4 */ /* 0x000fe2000f8e0216 */
[----:B------:R-:W-:Y:S02]  /*0f00*/  IMAD.MOV.U32 R21, RZ, RZ, R13 ;  /* 0x000000ffff157224 */ /* 0x000fe400078e000d */
[----:B------:R-:W-:Y:S01]  /*0f10*/  IMAD.WIDE.U32 R20, R31, UR8, R20 ;  /* 0x000000081f147c25 */ /* 0x000fe2000f8e0014 */
[----:B------:R-:W-:Y:S02]  /*0f20*/  IADD3 R31, P2, PT, R27, UR10, RZ ;  /* 0x0000000a1b1f7c10 */ /* 0x000fe4000ff5e0ff */
[----:B------:R-:W-:Y:S01]  /*0f30*/  MOV R27, UR10 ;  /* 0x0000000a001b7c02 */ /* 0x000fe20008000f00 */
[----:B------:R-:W-:Y:S01]  /*0f40*/  VIADD R28, R21, UR22 ;  /* 0x00000016151c7c36 */ /* 0x000fe20008000000 */
[----:B------:R-:W-:Y:S01]  /*0f50*/  ISETP.GE.U32.AND P1, PT, R20, UR32, PT ;  /* 0x0000002014007c0c */ /* 0x000fe2000bf26070 */
[----:B------:R-:W-:Y:S01]  /*0f60*/  IMAD.MOV.U32 R21, RZ, RZ, RZ ;  /* 0x000000ffff157224 */ /* 0x000fe200078e00ff */
[----:B------:R-:W-:-:S02]  /*0f70*/  LOP3.LUT R24, R31, R20, RZ, 0xfc, !PT ;  /* 0x000000141f187212 */ /* 0x000fc400078efcff */
[----:B------:R-:W-:Y:S02]  /*0f80*/  IADD3.X R33, PT, PT, R14, UR11, RZ, P2, !PT ;  /* 0x0000000b0e217c10 */ /* 0x000fe400097fe4ff */
[----:B------:R-:W-:Y:S02]  /*0f90*/  ISETP.GT.U32.AND P2, PT, R24, -0x1, PT ;  /* 0xffffffff1800780c */ /* 0x000fe40003f44070 */
[----:B------:R-:W-:Y:S02]  /*0fa0*/  ISETP.GE.AND.EX P1, PT, R28, UR33, PT, P1 ;  /* 0x000000211c007c0c */ /* 0x000fe4000bf26310 */
[----:B------:R-:W-:Y:S02]  /*0fb0*/  LOP3.LUT R14, R33, R28, RZ, 0xfc, !PT ;  /* 0x0000001c210e7212 */ /* 0x000fe400078efcff */
[----:B------:R-:W-:Y:S02]  /*0fc0*/  ISETP.LT.U32.AND P3, PT, R31, UR12, PT ;  /* 0x0000000c1f007c0c */ /* 0x000fe4000bf61070 */
[----:B------:R-:W-:Y:S01]  /*0fd0*/  ISETP.GT.AND.EX P2, PT, R14, -0x1, !P1, P2 ;  /* 0xffffffff0e00780c */ /* 0x000fe20004f44320 */
[----:B------:R-:W-:-:S03]  /*0fe0*/  IMAD.U32 R14, RZ, RZ, UR10 ;  /* 0x0000000aff0e7e24 */ /* 0x000fc6000f8e00ff */
[----:B------:R-:W-:Y:S02]  /*0ff0*/  ISETP.LT.AND.EX P2, PT, R33, UR13, P2, P3 ;  /* 0x0000000d21007c0c */ /* 0x000fe40009741330 */
[----:B------:R-:W-:Y:S01]  /*1000*/  LEA R26, P3, R27, R16, 0x2 ;  /* 0x000000101b1a7211 */ /* 0x000fe200078610ff */
[----:B------:R-:W-:-:S05]  /*1010*/  IMAD.U32 R16, RZ, RZ, UR11 ;  /* 0x0000000bff107e24 */ /* 0x000fca000f8e00ff */
[----:B------:R-:W-:Y:S01]  /*1020*/  LEA.HI.X R27, R14, R23, R16, 0x2, P3 ;  /* 0x000000170e1b7211 */ /* 0x000fe200018f1410 */
[----:B------:R-:W-:Y:S01]  /*1030*/  IMAD.MOV.U32 R14, RZ, RZ, R12 ;  /* 0x000000ffff0e7224 */ /* 0x000fe200078e000c */
[----:B-1----:R-:W0:Y:S04]  /*1040*/  LDC.64 R22, c[0x0][0x3e8] ;  /* 0x0000fa00ff167b82 */ /* 0x002e280000000a00 */
[----:B--2---:R1:W-:Y:S04]  /*1050*/  STG.E desc[UR20][R14.64], R29 ;  /* 0x0000001d0e007986 */ /* 0x0043e8000c101914 */
[----:B------:R2:W3:Y:S01]  /*1060*/  @P2 LDG.E R21, desc[UR20][R26.64] ;  /* 0x000000141a152981 */ /* 0x0004e2000c1e1900 */
[----:B------:R-:W-:Y:S01]  /*1070*/  IADD3 R31, P2, PT, R31, UR10, RZ ;  /* 0x0000000a1f1f7c10 */ /* 0x000fe2000ff5e0ff */
[----:B0-----:R-:W-:-:S03]  /*1080*/  IMAD R23, R23, R34, RZ ;  /* 0x0000002217177224 */ /* 0x001fc600078e02ff */
[----:B------:R-:W-:Y:S01]  /*1090*/  LOP3.LUT R16, R31, R20, RZ, 0xfc, !PT ;  /* 0x000000141f107212 */ /* 0x000fe200078efcff */
[C---:B------:R-:W-:Y:S01]  /*10a0*/  IMAD R35, R22.reuse, R35, R23 ;  /* 0x0000002316237224 */ /* 0x040fe200078e0217 */
[----:B------:R-:W-:Y:S01]  /*10b0*/  IADD3.X R33, PT, PT, R33, UR11, RZ, P2, !PT ;  /* 0x0000000b21217c10 */ /* 0x000fe200097fe4ff */
[----:B------:R-:W-:Y:S01]  /*10c0*/  IMAD.WIDE.U32 R22, R22, R34, RZ ;  /* 0x0000002216167225 */ /* 0x000fe200078e00ff */
[----:B------:R-:W-:Y:S02]  /*10d0*/  ISETP.GT.U32.AND P2, PT, R16, -0x1, PT ;  /* 0xffffffff1000780c */ /* 0x000fe40003f44070 */
[----:B------:R-:W-:Y:S02]  /*10e0*/  LOP3.LUT R16, R33, R28, RZ, 0xfc, !PT ;  /* 0x0000001c21107212 */ /* 0x000fe400078efcff */
[----:B-1----:R-:W-:Y:S02]  /*10f0*/  MOV R29, UR10 ;  /* 0x0000000a001d7c02 */ /* 0x002fe40008000f00 */
[----:B------:R-:W-:-:S02]  /*1100*/  ISETP.GT.AND.EX P2, PT, R16, -0x1, !P1, P2 ;  /* 0xffffffff1000780c */ /* 0x000fc40004f44320 */
[----:B------:R-:W-:Y:S02]  /*1110*/  ISETP.LT.U32.AND P4, PT, R31, UR12, PT ;  /* 0x0000000c1f007c0c */ /* 0x000fe4000bf81070 */
[----:B--2---:R-:W-:Y:S01]  /*1120*/  LEA R26, P3, R29, R26, 0x2 ;  /* 0x0000001a1d1a7211 */ /* 0x004fe200078610ff */
[----:B------:R-:W-:Y:S01]  /*1130*/  IMAD.IADD R29, R23, 0x1, R35 ;  /* 0x00000001171d7824 */ /* 0x000fe200078e0223 */
[----:B------:R-:W-:Y:S01]  /*1140*/  ISETP.LT.AND.EX P2, PT, R33, UR13, P2, P4 ;  /* 0x0000000d21007c0c */ /* 0x000fe20009741340 */
[----:B------:R-:W-:Y:S01]  /*1150*/  IMAD.U32 R23, RZ, RZ, UR10 ;  /* 0x0000000aff177e24 */ /* 0x000fe2000f8e00ff */
[----:B------:R-:W-:Y:S01]  /*1160*/  LEA R14, P4, R22, R12, 0x2 ;  /* 0x0000000c160e7211 */ /* 0x000fe200078810ff */
[----:B------:R-:W-:-:S03]  /*1170*/  IMAD.U32 R12, RZ, RZ, UR11 ;  /* 0x0000000bff0c7e24 */ /* 0x000fc6000f8e00ff */
[----:B------:R-:W-:Y:S02]  /*1180*/  LEA.HI.X R15, R22, R15, R29, 0x2, P4 ;  /* 0x0000000f160f7211 */ /* 0x000fe400020f141d */
[----:B------:R-:W-:Y:S01]  /*1190*/  LEA.HI.X R27, R23, R27, R12, 0x2, P3 ;  /* 0x0000001b171b7211 */ /* 0x000fe200018f140c */
[----:B------:R-:W-:Y:S02]  /*11a0*/  IMAD.MOV.U32 R23, RZ, RZ, RZ ;  /* 0x000000ffff177224 */ /* 0x000fe400078e00ff */
[----:B---3--:R0:W-:Y:S04]  /*11b0*/  STG.E desc[UR20][R14.64], R21 ;  /* 0x000000150e007986 */ /* 0x0081e8000c101914 */
[----:B------:R1:W2:Y:S01]  /*11c0*/  @P2 LDG.E R23, desc[UR20][R26.64] ;  /* 0x000000141a172981 */ /* 0x0002a2000c1e1900 */
[----:B------:R-:W-:-:S02]  /*11d0*/  IADD3 R35, P2, PT, R31, UR10, RZ ;  /* 0x0000000a1f237c10 */ /* 0x000fc4000ff5e0ff */
[----:B------:R-:W-:Y:S02]  /*11e0*/  MOV R31, UR10 ;  /* 0x0000000a001f7c02 */ /* 0x000fe40008000f00 */
[----:B------:R-:W-:Y:S02]  /*11f0*/  LOP3.LUT R20, R35, R20, RZ, 0xfc, !PT ;  /* 0x0000001423147212 */ /* 0x000fe400078efcff */
[----:B------:R-:W-:Y:S01]  /*1200*/  IADD3.X R33, PT, PT, R33, UR11, RZ, P2, !PT ;  /* 0x0000000b21217c10 */ /* 0x000fe200097fe4ff */
[----:B0-----:R-:W-:Y:S01]  /*1210*/  IMAD.U32 R21, RZ, RZ, UR10 ;  /* 0x0000000aff157e24 */ /* 0x001fe2000f8e00ff */
[----:B------:R-:W-:Y:S02]  /*1220*/  ISETP.GT.U32.AND P2, PT, R20, -0x1, PT ;  /* 0xffffffff1400780c */ /* 0x000fe40003f44070 */
[----:B------:R-:W-:Y:S02]  /*1230*/  LOP3.LUT R12, R33, R28, RZ, 0xfc, !PT ;  /* 0x0000001c210c7212 */ /* 0x000fe400078efcff */
[----:B------:R-:W-:-:S02]  /*1240*/  ISETP.LT.U32.AND P3, PT, R35, UR12, PT ;  /* 0x0000000c23007c0c */ /* 0x000fc4000bf61070 */
[----:B------:R-:W-:Y:S02]  /*1250*/  ISETP.GT.AND.EX P1, PT, R12, -0x1, !P1, P2 ;  /* 0xffffffff0c00780c */ /* 0x000fe40004f24320 */
[C---:B------:R-:W-:Y:S02]  /*1260*/  LEA R14, P2, R22.reuse, R14, 0x2 ;  /* 0x0000000e160e7211 */ /* 0x040fe400078410ff */
[----:B------:R-:W-:Y:S02]  /*1270*/  ISETP.LT.AND.EX P1, PT, R33, UR13, P1, P3 ;  /* 0x0000000d21007c0c */ /* 0x000fe40008f21330 */
[----:B------:R-:W-:Y:S01]  /*1280*/  LEA R20, P3, R31, R26, 0x2 ;  /* 0x0000001a1f147211 */ /* 0x000fe200078610ff */
[----:B-1----:R-:W-:Y:S01]  /*1290*/  IMAD.U32 R26, RZ, RZ, UR11 ;  /* 0x0000000bff1a7e24 */ /* 0x002fe2000f8e00ff */
[----:B------:R-:W-:Y:S01]  /*12a0*/  LEA.HI.X R15, R22, R15, R29, 0x2, P2 ;  /* 0x0000000f160f7211 */ /* 0x000fe200010f141d */
[----:B------:R-:W-:-:S03]  /*12b0*/  IMAD.MOV.U32 R31, RZ, RZ, RZ ;  /* 0x000000ffff1f7224 */ /* 0x000fc600078e00ff */
[----:B------:R-:W-:Y:S01]  /*12c0*/  LEA.HI.X R21, R21, R27, R26, 0x2, P3 ;  /* 0x0000001b15157211 */ /* 0x000fe200018f141a */
[----:B--2---:R0:W-:Y:S04]  /*12d0*/  STG.E desc[UR20][R14.64], R23 ;  /* 0x000000170e007986 */ /* 0x0041e8000c101914 */
[----:B------:R-:W2:Y:S01]  /*12e0*/  @P1 LDG.E R31, desc[UR20][R20.64] ;  /* 0x00000014141f1981 */ /* 0x000ea2000c1e1900 */
[C---:B------:R-:W-:Y:S01]  /*12f0*/  LEA R28, P1, R22.reuse, R14, 0x2 ;  /* 0x0000000e161c7211 */ /* 0x040fe200078210ff */
[----:B------:R-:W-:Y:S01]  /*1300*/  UIADD3 UR4, UP1, UPT, UR4, 0x4, URZ ;  /* 0x0000000404047890 */ /* 0x000fe2000ff3e0ff */
[----:B------:R-:W-:Y:S01]  /*1310*/  IMAD.U32 R27, RZ, RZ, UR26 ;  /* 0x0000001aff1b7e24 */ /* 0x000fe2000f8e00ff */
[----:B------:R-:W-:Y:S02]  /*1320*/  MOV R37, UR14 ;  /* 0x0000000e00257c02 */ /* 0x000fe40008000f00 */
[----:B------:R-:W-:Y:S01]  /*1330*/  LEA.HI.X R29, R22, R15, R29, 0x2, P1 ;  /* 0x0000000f161d7211 */ /* 0x000fe200008f141d */
[----:B------:R-:W-:Y:S01]  /*1340*/  UIADD3.X UR5, UPT, UPT, URZ, UR5, URZ, UP1, !UPT ;  /* 0x00000005ff057290 */ /* 0x000fe20008ffe4ff */
[----:B------:R-:W-:Y:S01]  /*1350*/  LEA R16, P1, R27, R20, 0x2 ;  /* 0x000000141b107211 */ /* 0x000fe200078210ff */
[----:B------:R-:W-:Y:S01]  /*1360*/  UISETP.GE.U32.AND UP1, UPT, UR4, UR16, UPT ;  /* 0x000000100400728c */ /* 0x000fe2000bf26070 */
[----:B------:R-:W-:-:S02]  /*1370*/  LEA R12, P3, R37, R28, 0x2 ;  /* 0x0000001c250c7211 */ /* 0x000fc400078610ff */
[----:B------:R-:W-:Y:S01]  /*1380*/  IADD3 R27, P2, PT, R35, UR10, RZ ;  /* 0x0000000a231b7c10 */ /* 0x000fe2000ff5e0ff */
[----:B------:R-:W-:Y:S01]  /*1390*/  UISETP.GE.AND.EX UP1, UPT, UR5, UR17, UPT, UP1 ;  /* 0x000000110500728c */ /* 0x000fe2000bf26310 */
[----:B0-----:R-:W-:Y:S02]  /*13a0*/  IADD3.X R23, PT, PT, R21, UR19, RZ, P1, !PT ;  /* 0x0000001315177c10 */ /* 0x001fe40008ffe4ff */
[----:B------:R-:W-:Y:S02]  /*13b0*/  IADD3.X R14, PT, PT, R33, UR11, RZ, P2, !PT ;  /* 0x0000000b210e7c10 */ /* 0x000fe400097fe4ff */
[----:B------:R-:W-:Y:S01]  /*13c0*/  IADD3.X R15, PT, PT, R29, UR18, RZ, P3, !PT ;  /* 0x000000121d0f7c10 */ /* 0x000fe20009ffe4ff */
[----:B--2---:R0:W-:Y:S03]  /*13d0*/  STG.E desc[UR20][R28.64], R31 ;  /* 0x0000001f1c007986 */ /* 0x0041e6000c101914 */
[----:B------:R-:W-:Y:S05]  /*13e0*/  BRA.U !UP1, `(.L_x_23) ;  /* 0xfffffff909847547 */ /* 0x000fea000b83ffff */
.L_x_22:
[----:B------:R-:W-:-:S04]  /*13f0*/  UIADD3 UR10, UP1, UPT, -UR4, UR28, URZ ;  /* 0x0000001c040a7290 */ /* 0x000fc8000ff3e1ff */
[----:B------:R-:W-:Y:S02]  /*1400*/  UIADD3.X UR11, UPT, UPT, ~UR5, UR29, URZ, UP1, !UPT ;  /* 0x0000001d050b7290 */ /* 0x000fe40008ffe5ff */
[----:B------:R-:W-:-:S04]  /*1410*/  UISETP.GT.U32.AND UP1, UPT, UR10, 0x1, UPT ;  /* 0x000000010a00788c */ /* 0x000fc8000bf24070 */
[----:B------:R-:W-:-:S09]  /*1420*/  UISETP.GT.AND.EX UP1, UPT, UR11, URZ, UPT, UP1 ;  /* 0x000000ff0b00728c */ /* 0x000fd2000bf24310 */
[----:B------:R-:W-:Y:S05]  /*1430*/  BRA.U !UP1, `(.L_x_24) ;  /* 0x0000000109d87547 */ /* 0x000fea000b800000 */
[----:B------:R-:W1:Y:S01]  /*1440*/  LDCU.64 UR14, c[0x0][0x390] ;  /* 0x00007200ff0e77ac */ /* 0x000e620008000a00 */
[----:B------:R-:W-:Y:S01]  /*1450*/  IMAD.U32 R21, RZ, RZ, UR6 ;  /* 0x00000006ff157e24 */ /* 0x000fe2000f8e00ff */
[----:B------:R-:W-:Y:S01]  /*1460*/  ISETP.LT.U32.AND P2, PT, R27, UR12, PT ;  /* 0x0000000c1b007c0c */ /* 0x000fe2000bf41070 */
[----:B------:R-:W-:Y:S01]  /*1470*/  IMAD.MOV.U32 R18, RZ, RZ, R10 ;  /* 0x000000ffff127224 */ /* 0x000fe200078e000a */
[----:B------:R-:W-:Y:S01]  /*1480*/  UIMAD UR10, UR7, UR8, URZ ;  /* 0x00000008070a72a4 */ /* 0x000fe2000f8e02ff */
[----:B------:R-:W-:Y:S02]  /*1490*/  IMAD.MOV.U32 R19, RZ, RZ, R13 ;  /* 0x000000ffff137224 */ /* 0x000fe400078e000d */
[----:B0-----:R-:W-:Y:S02]  /*14a0*/  HFMA2 R29, -RZ, RZ, 0, 0 ;  /* 0x00000000ff1d7431 */ /* 0x001fe400000001ff */
[----:B------:R-:W-:Y:S01]  /*14b0*/  IMAD.MOV.U32 R31, RZ, RZ, RZ ;  /* 0x000000ffff1f7224 */ /* 0x000fe200078e00ff */
[----:B------:R-:W-:Y:S01]  /*14c0*/  UIMAD UR10, UR6, UR9, UR10 ;  /* 0x00000009060a72a4 */ /* 0x000fe2000f8e020a */
[----:B------:R-:W-:Y:S01]  /*14d0*/  IMAD.WIDE.U32 R20, R21, UR8, R18 ;  /* 0x0000000815147c25 */ /* 0x000fe2000f8e0012 */
[----:B------:R-:W0:Y:S02]  /*14e0*/  LDC.64 R32, c[0x0][0x3e0] ;  /* 0x0000f800ff207b82 */ /* 0x000e240000000a00 */
[----:B------:R-:W-:-:S02]  /*14f0*/  LOP3.LUT R18, R27, R20, RZ, 0xfc, !PT ;  /* 0x000000141b127212 */ /* 0x000fc400078efcff */
[----:B------:R-:W-:Y:S01]  /*1500*/  VIADD R21, R21, UR10 ;  /* 0x0000000a15157c36 */ /* 0x000fe20008000000 */
[----:B-1----:R-:W-:-:S03]  /*1510*/  ISETP.GE.U32.AND P0, PT, R20, UR14, PT ;  /* 0x0000000e14007c0c */ /* 0x002fc6000bf06070 */
[----:B------:R-:W0:Y:S01]  /*1520*/  LDC.64 R24, c[0x0][0x3e8] ;  /* 0x0000fa00ff187b82 */ /* 0x000e220000000a00 */
[----:B------:R-:W-:Y:S02]  /*1530*/  ISETP.GT.U32.AND P1, PT, R18, -0x1, PT ;  /* 0xffffffff1200780c */ /* 0x000fe40003f24070 */
[----:B------:R-:W-:Y:S02]  /*1540*/  ISETP.GE.AND.EX P0, PT, R21, UR15, PT, P0 ;  /* 0x0000000f15007c0c */ /* 0x000fe4000bf06300 */
[----:B------:R-:W-:-:S04]  /*1550*/  LOP3.LUT R18, R14, R21, RZ, 0xfc, !PT ;  /* 0x000000150e127212 */ /* 0x000fc800078efcff */
[----:B------:R-:W-:Y:S02]  /*1560*/  ISETP.GT.AND.EX P1, PT, R18, -0x1, !P0, P1 ;  /* 0xffffffff1200780c */ /* 0x000fe40004724310 */
[----:B------:R-:W1:Y:S02]  /*1570*/  LDC.64 R18, c[0x0][0x3d8] ;  /* 0x0000f600ff127b82 */ /* 0x000e640000000a00 */
[----:B------:R-:W-:-:S13]  /*1580*/  ISETP.LT.AND.EX P1, PT, R14, UR13, P1, P2 ;  /* 0x0000000d0e007c0c */ /* 0x000fda0008f21320 */
[----:B------:R-:W-:-:S05]  /*1590*/  @P1 IMAD.MOV.U32 R22, RZ, RZ, R16 ;  /* 0x000000ffff161224 */ /* 0x000fca00078e0010 */
[----:B------:R-:W2:Y:S01]  /*15a0*/  @P1 LDG.E R29, desc[UR20][R22.64] ;  /* 0x00000014161d1981 */ /* 0x000ea2000c1e1900 */
[----:B-1----:R-:W-:-:S04]  /*15b0*/  IADD3 R27, P1, PT, R27, R18, RZ ;  /* 0x000000121b1b7210 */ /* 0x002fc80007f3e0ff */
[C---:B------:R-:W-:Y:S01]  /*15c0*/  LOP3.LUT R20, R27.reuse, R20, RZ, 0xfc, !PT ;  /* 0x000000141b147212 */ /* 0x040fe200078efcff */
[----:B------:R-:W-:Y:S01]  /*15d0*/  IMAD.X R26, R14, 0x1, R19, P1 ;  /* 0x000000010e1a7824 */ /* 0x000fe200008e0613 */
[----:B------:R-:W-:Y:S02]  /*15e0*/  ISETP.LT.U32.AND P2, PT, R27, UR12, PT ;  /* 0x0000000c1b007c0c */ /* 0x000fe4000bf41070 */
[----:B------:R-:W-:Y:S02]  /*15f0*/  ISETP.GT.U32.AND P1, PT, R20, -0x1, PT ;  /* 0xffffffff1400780c */ /* 0x000fe40003f24070 */
[----:B------:R-:W-:-:S04]  /*1600*/  LOP3.LUT R14, R26, R21, RZ, 0xfc, !PT ;  /* 0x000000151a0e7212 */ /* 0x000fc800078efcff */
[----:B------:R-:W-:Y:S01]  /*1610*/  ISETP.GT.AND.EX P0, PT, R14, -0x1, !P0, P1 ;  /* 0xffffffff0e00780c */ /* 0x000fe20004704310 */
[----:B------:R-:W-:Y:S01]  /*1620*/  IMAD.MOV.U32 R14, RZ, RZ, R12 ;  /* 0x000000ffff0e7224 */ /* 0x000fe200078e000c */
[----:B------:R-:W-:Y:S02]  /*1630*/  LEA R20, P1, R18, R16, 0x2 ;  /* 0x0000001012147211 */ /* 0x000fe400078210ff */
[----:B------:R-:W-:Y:S02]  /*1640*/  ISETP.LT.AND.EX P0, PT, R26, UR13, P0, P2 ;  /* 0x0000000d1a007c0c */ /* 0x000fe40008701320 */
[----:B------:R-:W-:Y:S01]  /*1650*/  LEA.HI.X R21, R18, R23, R19, 0x2, P1 ;  /* 0x0000001712157211 */ /* 0x000fe200008f1413 */
[----:B--2---:R1:W-:Y:S10]  /*1660*/  STG.E desc[UR20][R14.64], R29 ;  /* 0x0000001d0e007986 */ /* 0x0043f4000c101914 */
[----:B------:R-:W2:Y:S01]  /*1670*/  @P0 LDG.E R31, desc[UR20][R20.64] ;  /* 0x00000014141f0981 */ /* 0x000ea2000c1e1900 */
        /* <DEDUP_REMOVED lines=8> */
[----:B-1----:R-:W-:Y:S02]  /*1700*/  IMAD.X R14, R26, 0x1, R19, P1 ;  /* 0x000000011a0e7824 */ /* 0x002fe400008e0613 */
[----:B------:R-:W-:Y:S01]  /*1710*/  IADD3 R33, PT, PT, R23, R25, RZ ;  /* 0x0000001917217210 */ /* 0x000fe20007ffe0ff */
[----:B------:R-:W-:Y:S01]  /*1720*/  UIADD3.X UR5, UPT, UPT, URZ, UR5, URZ, UP0, !UPT ;  /* 0x00000005ff057290 */ /* 0x000fe200087fe4ff */
[C---:B------:R-:W-:Y:S01]  /*1730*/  LEA R12, P2, R22.reuse, R24, 0x2 ;  /* 0x00000018160c7211 */ /* 0x040fe200078410ff */
[----:B------:R-:W-:Y:S01]  /*1740*/  UPLOP3.LUT UP0, UPT, UPT, UPT, UPT, 0x40, 0x4 ;  /* 0x000000000004789c */ /* 0x000fe20003f0e870 */
[----:B------:R-:W-:-:S02]  /*1750*/  LEA.HI.X R25, R22, R15, R33, 0x2, P0 ;  /* 0x0000000f16197211 */ /* 0x000fc400000f1421 */
[----:B------:R-:W-:Y:S02]  /*1760*/  LEA R16, P0, R18, R20, 0x2 ;  /* 0x0000001412107211 */ /* 0x000fe400078010ff */
[----:B------:R-:W-:Y:S02]  /*1770*/  LEA.HI.X R15, R22, R25, R33, 0x2, P2 ;  /* 0x00000019160f7211 */ /* 0x000fe400010f1421 */
[----:B------:R-:W-:Y:S01]  /*1780*/  LEA.HI.X R23, R18, R21, R19, 0x2, P0 ;  /* 0x0000001512177211 */ /* 0x000fe200000f1413 */
[----:B--2---:R1:W-:Y:S08]  /*1790*/  STG.E desc[UR20][R24.64], R31 ;  /* 0x0000001f18007986 */ /* 0x0043f0000c101914 */
.L_x_24:
[----:B------:R-:W-:Y:S01]  /*17a0*/  UISETP.LT.U32.AND UP1, UPT, UR4, UR28, UPT ;  /* 0x0000001c0400728c */ /* 0x000fe2000bf21070 */
[----:B------:R-:W-:-:S03]  /*17b0*/  IMAD.MOV.U32 R22, RZ, RZ, R16 ;  /* 0x000000ffff167224 */ /* 0x000fc600078e0010 */
[----:B------:R-:W-:-:S09]  /*17c0*/  UISETP.LT.OR.EX UP0, UPT, UR5, UR29, UP0, UP1 ;  /* 0x0000001d0500728c */ /* 0x000fd20008701710 */
[----:B------:R-:W-:Y:S05]  /*17d0*/  BRA.U !UP0, `(.L_x_21) ;  /* 0x0000000108747547 */ /* 0x000fea000b800000 */
[----:B------:R-:W2:Y:S01]  /*17e0*/  LDCU.64 UR10, c[0x0][0x390] ;  /* 0x00007200ff0a77ac */ /* 0x000ea20008000a00 */
[----:B------:R-:W-:Y:S01]  /*17f0*/  MOV R19, R13 ;  /* 0x0000000d00137202 */ /* 0x000fe20000000f00 */
[----:B------:R-:W-:Y:S01]  /*1800*/  IMAD.U32 R21, RZ, RZ, UR6 ;  /* 0x00000006ff157e24 */ /* 0x000fe2000f8e00ff */
[----:B0-----:R-:W0:Y:S01]  /*1810*/  LDC.64 R28, c[0x0][0x3e0] ;  /* 0x0000f800ff1c7b82 */ /* 0x001e220000000a00 */
[----:B------:R-:W-:Y:S01]  /*1820*/  UIMAD UR4, UR7, UR8, URZ ;  /* 0x00000008070472a4 */ /* 0x000fe2000f8e02ff */
[----:B------:R-:W-:Y:S02]  /*1830*/  IMAD.MOV.U32 R18, RZ, RZ, R10 ;  /* 0x000000ffff127224 */ /* 0x000fe400078e000a */
[----:B-1----:R-:W-:Y:S01]  /*1840*/  IMAD.MOV.U32 R25, RZ, RZ, RZ ;  /* 0x000000ffff197224 */ /* 0x002fe200078e00ff */
        /* <DEDUP_REMOVED lines=8> */
[----:B------:R-:W-:-:S02]  /*18d0*/  ISETP.LT.U32.AND P1, PT, R27, UR12, PT ;  /* 0x0000000c1b007c0c */ /* 0x000fc4000bf21070 */
[----:B------:R-:W-:Y:S01]  /*18e0*/  ISETP.GT.AND.EX P0, PT, R16, -0x1, !P2, P0 ;  /* 0xffffffff1000780c */ /* 0x000fe20005704300 */
[----:B------:R-:W0:Y:S03]  /*18f0*/  LDC.64 R26, c[0x0][0x3e8] ;  /* 0x0000fa00ff1a7b82 */ /* 0x000e260000000a00 */
[----:B------:R-:W-:-:S13]  /*1900*/  ISETP.LT.AND.EX P0, PT, R14, UR13, P0, P1 ;  /* 0x0000000d0e007c0c */ /* 0x000fda0008701310 */
[----:B------:R-:W2:Y:S01]  /*1910*/  @P0 LDG.E R25, desc[UR20][R22.64] ;  /* 0x0000001416190981 */ /* 0x000ea2000c1e1900 */
[----:B------:R-:W-:Y:S02]  /*1920*/  IMAD.MOV.U32 R18, RZ, RZ, R12 ;  /* 0x000000ffff127224 */ /* 0x000fe400078e000c */
[----:B------:R-:W-:Y:S02]  /*1930*/  IMAD.MOV.U32 R19, RZ, RZ, R15 ;  /* 0x000000ffff137224 */ /* 0x000fe400078e000f */
[-C--:B0-----:R-:W-:Y:S02]  /*1940*/  IMAD R27, R27, R28.reuse, RZ ;  /* 0x0000001c1b1b7224 */ /* 0x081fe400078e02ff */
[----:B------:R-:W-:-:S04]  /*1950*/  IMAD.WIDE.U32 R20, R26, R28, RZ ;  /* 0x0000001c1a147225 */ /* 0x000fc800078e00ff */
[----:B------:R-:W-:Y:S01]  /*1960*/  IMAD R27, R26, R29, R27 ;  /* 0x0000001d1a1b7224 */ /* 0x000fe200078e021b */
[----:B------:R-:W-:-:S04]  /*1970*/  LEA R12, P0, R20, R12, 0x2 ;  /* 0x0000000c140c7211 */ /* 0x000fc800078010ff */
[----:B------:R-:W-:-:S04]  /*1980*/  IADD3 R27, PT, PT, R21, R27, RZ ;  /* 0x0000001b151b7210 */ /* 0x000fc80007ffe0ff */
[----:B------:R-:W-:Y:S01]  /*1990*/  LEA.HI.X R15, R20, R15, R27, 0x2, P0 ;  /* 0x0000000f140f7211 */ /* 0x000fe200000f141b */
[----:B--2---:R2:W-:Y:S06]  /*19a0*/  STG.E desc[UR20][R18.64], R25 ;  /* 0x0000001912007986 */ /* 0x0045ec000c101914 */
.L_x_21:
[----:B------:R-:W3:Y:S01]  /*19b0*/  LDCU.64 UR4, c[0x0][0x3a0] ;  /* 0x00007400ff0477ac */ /* 0x000ee20008000a00 */
[----:B------:R-:W-:-:S04]  /*19c0*/  UIADD3 UR6, UP0, UPT, UR6, 0x1, URZ ;  /* 0x0000000106067890 */ /* 0x000fc8000ff1e0ff */
[----:B------:R-:W-:Y:S02]  /*19d0*/  UIADD3.X UR7, UPT, UPT, URZ, UR7, URZ, UP0, !UPT ;  /* 0x00000007ff077290 */ /* 0x000fe400087fe4ff */
[----:B---3--:R-:W-:-:S04]  /*19e0*/  UISETP.GE.U32.AND UP0, UPT, UR6, UR4, UPT ;  /* 0x000000040600728c */ /* 0x008fc8000bf06070 */
[----:B------:R-:W-:-:S09]  /*19f0*/  UISETP.GE.AND.EX UP0, UPT, UR7, UR5, UPT, UP0 ;  /* 0x000000050700728c */ /* 0x000fd2000bf06300 */
[----:B------:R-:W-:Y:S05]  /*1a00*/  BRA.U !UP0, `(.L_x_25) ;  /* 0xfffffff108107547 */ /* 0x000fea000b83ffff */
.L_x_20:
[----:B------:R-:W3:Y:S01]  /*1a10*/  LDC.64 R16, c[0x0][0x3c8] ;  /* 0x0000f200ff107b82 */ /* 0x000ee20000000a00 */
[----:B------:R-:W4:Y:S01]  /*1a20*/  LDCU.64 UR4, c[0x0][0x3b8] ;  /* 0x00007700ff0477ac */ /* 0x000f220008000a00 */
[----:B------:R-:W-:Y:S02]  /*1a30*/  IMAD.MOV.U32 R8, RZ, RZ, R10 ;  /* 0x000000ffff087224 */ /* 0x000fe400078e000a */
[----:B------:R-:W-:Y:S01]  /*1a40*/  IMAD.MOV.U32 R9, RZ, RZ, R13 ;  /* 0x000000ffff097224 */ /* 0x000fe200078e000d */
[----:B------:R-:W5:Y:S03]  /*1a50*/  LDCU.128 UR8, c[0x0][0x390] ;  /* 0x00007200ff0877ac */ /* 0x000f660008000c00 */
[----:B------:R-:W0:Y:S01]  /*1a60*/  LDC R14, c[0x0][0x370] ;  /* 0x0000dc00ff0e7b82 */ /* 0x000e220000000800 */
[----:B------:R-:W1:Y:S01]  /*1a70*/  LDCU.64 UR6, c[0x0][0x380] ;  /* 0x00007000ff0677ac */ /* 0x000e620008000a00 */
[----:B----4-:R-:W-:-:S04]  /*1a80*/  UIADD3 UR4, UP0, UPT, URZ, -UR4, URZ ;  /* 0x80000004ff047290 */ /* 0x010fc8000ff1e0ff */
[----:B------:R-:W-:Y:S01]  /*1a90*/  UIADD3.X UR5, UPT, UPT, URZ, ~UR5, URZ, UP0, !UPT ;  /* 0x80000005ff057290 */ /* 0x000fe200087fe4ff */
[----:B-----5:R-:W-:Y:S02]  /*1aa0*/  IMAD R5, R5, UR8, RZ ;  /* 0x0000000805057c24 */ /* 0x020fe4000f8e02ff */
[----:B---3--:R-:W-:Y:S02]  /*1ab0*/  IMAD R3, R3, R16, RZ ;  /* 0x0000001003037224 */ /* 0x008fe400078e02ff */
[----:B------:R-:W-:-:S04]  /*1ac0*/  IMAD.WIDE.U32 R8, R4, UR8, R8 ;  /* 0x0000000804087c25 */ /* 0x000fc8000f8e0008 */
[----:B------:R-:W-:Y:S02]  /*1ad0*/  IMAD R5, R4, UR9, R5 ;  /* 0x0000000904057c24 */ /* 0x000fe4000f8e0205 */
[C---:B------:R-:W-:Y:S02]  /*1ae0*/  IMAD R17, R2.reuse, R17, R3 ;  /* 0x0000001102117224 */ /* 0x040fe400078e0203 */
[----:B------:R-:W-:-:S04]  /*1af0*/  IMAD.WIDE.U32 R2, R2, R16, UR4 ;  /* 0x0000000402027e25 */ /* 0x000fc8000f8e0010 */
[----:B------:R-:W-:Y:S01]  /*1b00*/  IMAD.IADD R4, R5, 0x1, R9 ;  /* 0x0000000105047824 */ /* 0x000fe200078e0209 */
[----:B------:R-:W-:Y:S01]  /*1b10*/  IADD3 R5, PT, PT, R3, R17, RZ ;  /* 0x0000001103057210 */ /* 0x000fe20007ffe0ff */
[----:B0-----:R-:W-:Y:S01]  /*1b20*/  IMAD R7, R14, UR23, R7 ;  /* 0x000000170e077c24 */ /* 0x001fe2000f8e0207 */
[----:B------:R-:W-:Y:S01]  /*1b30*/  MOV R9, R15 ;  /* 0x0000000f00097202 */ /* 0x000fe20000000f00 */
[----:B------:R-:W-:Y:S02]  /*1b40*/  IMAD R3, R4, UR10, RZ ;  /* 0x0000000a04037c24 */ /* 0x000fe4000f8e02ff */
[----:B------:R-:W-:Y:S01]  /*1b50*/  IMAD.MOV.U32 R4, RZ, RZ, R2 ;  /* 0x000000ffff047224 */ /* 0x000fe200078e0002 */
[----:B-1----:R-:W-:Y:S01]  /*1b60*/  ISETP.GE.U32.AND P0, PT, R7, UR6, PT ;  /* 0x0000000607007c0c */ /* 0x002fe2000bf06070 */
[C---:B------:R-:W-:Y:S01]  /*1b70*/  IMAD R3, R8.reuse, UR11, R3 ;  /* 0x0000000b08037c24 */ /* 0x040fe2000f8e0203 */
[----:B------:R-:W-:Y:S01]  /*1b80*/  SHF.R.S32.HI R2, RZ, 0x1f, R7 ;  /* 0x0000001fff027819 */ /* 0x000fe20000011407 */
[----:B------:R-:W-:-:S03]  /*1b90*/  IMAD.WIDE.U32 R4, R8, UR10, R4 ;  /* 0x0000000a08047c25 */ /* 0x000fc6000f8e0004 */
[----:B------:R-:W-:Y:S01]  /*1ba0*/  ISETP.GE.AND.EX P0, PT, R2, UR7, PT, P0 ;  /* 0x0000000702007c0c */ /* 0x000fe2000bf06300 */
[----:B------:R-:W-:Y:S01]  /*1bb0*/  IMAD.IADD R3, R5, 0x1, R3 ;  /* 0x0000000105037824 */ /* 0x000fe200078e0203 */
[----:B------:R-:W-:Y:S01]  /*1bc0*/  LEA R0, P1, R4, R0, 0x2 ;  /* 0x0000000004007211 */ /* 0x000fe200078210ff */
[----:B------:R-:W-:-:S03]  /*1bd0*/  IMAD.MOV.U32 R8, RZ, RZ, R12 ;  /* 0x000000ffff087224 */ /* 0x000fc600078e000c */
[----:B------:R-:W-:-:S07]  /*1be0*/  LEA.HI.X R6, R4, R6, R3, 0x2, P1 ;  /* 0x0000000604067211 */ /* 0x000fce00008f1403 */
[----:B------:R-:W-:Y:S05]  /*1bf0*/  @!P0 BRA `(.L_x_26) ;  /* 0xffffffe400448947 */ /* 0x000fea000383ffff */
[----:B------:R-:W-:Y:S05]  /*1c00*/  EXIT ;  /* 0x000000000000794d */ /* 0x000fea0003800000 */
        .weak           $__internal_2_$__cuda_sm20_div_s64
        .type           $__internal_2_$__cuda_sm20_div_s64,@function
        .size           $__internal_2_$__cuda_sm20_div_s64,($__internal_3_$__cuda_sm20_rem_s64 - $__internal_2_$__cuda_sm20_div_s64)
$__internal_2_$__cuda_sm20_div_s64:
        /* <DEDUP_REMOVED lines=36> */
[----:B------:R-:W-:Y:S01]  /*1e50*/  IMAD R16, R19, R18, RZ ;  /* 0x0000001213107224 */ /* 0x000fe200078e02ff */
[----:B------:R-:W-:Y:S01]  /*1e60*/  IADD3.X R19, PT, PT, R14, R19, RZ, P0, !PT ;  /* 0x000000130e137210 */ /* 0x000fe200007fe4ff */
[----:B------:R-:W-:-:S03]  /*1e70*/  IMAD.X R18, RZ, RZ, ~R11, P4 ;  /* 0x000000ffff127224 */ /* 0x000fc600020e0e0b */
[----:B------:R-:W-:Y:S02]  /*1e80*/  IADD3 R17, P2, PT, R16, R17, RZ ;  /* 0x0000001110117210 */ /* 0x000fe40007f5e0ff */
[----:B------:R-:W-:Y:S02]  /*1e90*/  SEL R18, R18, R11, !P3 ;  /* 0x0000000b12127207 */ /* 0x000fe40005800000 */
[----:B------:R-:W-:Y:S01]  /*1ea0*/  IADD3.X R19, PT, PT, RZ, RZ, R19, P2, P1 ;  /* 0x000000ffff137210 */ /* 0x000fe200017e2413 */
[----:B------:R-:W-:-:S04]  /*1eb0*/  IMAD.HI.U32 R14, R17, R23, RZ ;  /* 0x00000017110e7227 */ /* 0x000fc800078e00ff */
[----:B------:R-:W-:-:S04]  /*1ec0*/  IMAD.HI.U32 R16, R19, R18, RZ ;  /* 0x0000001213107227 */ /* 0x000fc800078e00ff */
[----:B------:R-:W-:-:S04]  /*1ed0*/  IMAD.WIDE.U32 R14, R17, R18, R14 ;  /* 0x00000012110e7225 */ /* 0x000fc800078e000e */
[C---:B------:R-:W-:Y:S02]  /*1ee0*/  IMAD R17, R19.reuse, R18, RZ ;  /* 0x0000001213117224 */ /* 0x040fe400078e02ff */
[----:B------:R-:W-:-:S04]  /*1ef0*/  IMAD.HI.U32 R14, P0, R19, R23, R14 ;  /* 0x00000017130e7227 */ /* 0x000fc8000780000e */
[----:B------:R-:W-:Y:S01]  /*1f00*/  IMAD.X R16, RZ, RZ, R16, P0 ;  /* 0x000000ffff107224 */ /* 0x000fe200000e0610 */
[----:B------:R-:W-:-:S05]  /*1f10*/  IADD3 R17, P1, PT, R17, R14, RZ ;  /* 0x0000000e11117210 */ /* 0x000fca0007f3e0ff */
[----:B------:R-:W-:-:S04]  /*1f20*/  IMAD.WIDE.U32 R14, R17, R4, RZ ;  /* 0x00000004110e7225 */ /* 0x000fc800078e00ff */
[----:B------:R-:W-:Y:S01]  /*1f30*/  IMAD.X R19, RZ, RZ, R16, P1 ;  /* 0x000000ffff137224 */ /* 0x000fe200008e0610 */
[----:B------:R-:W-:Y:S01]  /*1f40*/  IADD3 R23, P1, PT, -R14, R23, RZ ;  /* 0x000000170e177210 */ /* 0x000fe20007f3e1ff */
[C---:B------:R-:W-:Y:S01]  /*1f50*/  IMAD R15, R17.reuse, R5, R15 ;  /* 0x00000005110f7224 */ /* 0x040fe200078e020f */
[----:B------:R-:W-:Y:S02]  /*1f60*/  IADD3 R14, P2, PT, R17, 0x1, RZ ;  /* 0x00000001110e7810 */ /* 0x000fe40007f5e0ff */
[-C--:B------:R-:W-:Y:S01]  /*1f70*/  ISETP.GE.U32.AND P0, PT, R23, R4.reuse, PT ;  /* 0x000000041700720c */ /* 0x080fe20003f06070 */
[----:B------:R-:W-:Y:S02]  /*1f80*/  IMAD R15, R19, R4, R15 ;  /* 0x00000004130f7224 */ /* 0x000fe400078e020f */
[----:B------:R-:W-:-:S03]  /*1f90*/  IMAD.X R16, RZ, RZ, R19, P2 ;  /* 0x000000ffff107224 */ /* 0x000fc600010e0613 */
[----:B------:R-:W-:Y:S02]  /*1fa0*/  IADD3.X R25, PT, PT, ~R15, R18, RZ, P1, !PT ;  /* 0x000000120f197210 */ /* 0x000fe40000ffe5ff */
[----:B------:R-:W-:Y:S02]  /*1fb0*/  IADD3 R15, P1, PT, R23, -R4, RZ ;  /* 0x80000004170f7210 */ /* 0x000fe40007f3e0ff */
[----:B------:R-:W-:-:S03]  /*1fc0*/  ISETP.GE.U32.AND.EX P0, PT, R25, R5, PT, P0 ;  /* 0x000000051900720c */ /* 0x000fc60003f06100 */
[----:B------:R-:W-:Y:S01]  /*1fd0*/  IMAD.X R21, R25, 0x1, ~R5, P1 ;  /* 0x0000000119157824 */ /* 0x000fe200008e0e05 */
        /* <DEDUP_REMOVED lines=22> */
[----:B------:R-:W-:Y:S06]  /*2140*/  RET.REL.NODEC R4 `(_Z13im2col_kernelIfEvlPKT_llllllllllllPS0_) ;  /* 0xffffffdc04ac7950 */ /* 0x000fec0003c3ffff */
        .weak           $__internal_3_$__cuda_sm20_rem_s64
        .type           $__internal_3_$__cuda_sm20_rem_s64,@function
        .size           $__internal_3_$__cuda_sm20_rem_s64,(.L_x_45 - $__internal_3_$__cuda_sm20_rem_s64)
$__internal_3_$__cuda_sm20_rem_s64:
[----:B------:R-:W-:Y:S02]  /*2150*/  IADD3 R11, P1, PT, RZ, -R14, RZ ;  /* 0x8000000eff0b7210 */ /* 0x000fe40007f3e0ff */
[----:B------:R-:W-:-:S03]  /*2160*/  ISETP.GE.AND P0, PT, R13, RZ, PT ;  /* 0x000000ff0d00720c */ /* 0x000fc60003f06270 */
[----:B------:R-:W-:Y:S01]  /*2170*/  IMAD.X R16, RZ, RZ, ~R13, P1 ;  /* 0x000000ffff107224 */ /* 0x000fe200008e0e0d */
[----:B------:R-:W-:-:S04]  /*2180*/  SEL R10, R11, R14, !P0 ;  /* 0x0000000e0b0a7207 */ /* 0x000fc80004000000 */
[----:B------:R-:W-:-:S04]  /*2190*/  SEL R11, R16, R13, !P0 ;  /* 0x0000000d100b7207 */ /* 0x000fc80004000000 */
[----:B------:R-:W0:Y:S08]  /*21a0*/  I2F.U64.RP R15, R10 ;  /* 0x0000000a000f7312 */ /* 0x000e300000309000 */
[----:B0-----:R-:W0:Y:S02]  /*21b0*/  MUFU.RCP R15, R15 ;  /* 0x0000000f000f7308 */ /* 0x001e240000001000 */
[----:B0-----:R-:W-:-:S06]  /*21c0*/  IADD3 R16, PT, PT, R15, 0x1ffffffe, RZ ;  /* 0x1ffffffe0f107810 */ /* 0x001fcc0007ffe0ff */
[----:B------:R-:W0:Y:S02]  /*21d0*/  F2I.U64.TRUNC R16, R16 ;  /* 0x0000001000107311 */ /* 0x000e24000020d800 */
[----:B0-----:R-:W-:-:S04]  /*21e0*/  IMAD.WIDE.U32 R18, R16, R10, RZ ;  /* 0x0000000a10127225 */ /* 0x001fc800078e00ff */
[----:B------:R-:W-:Y:S01]  /*21f0*/  IMAD R19, R16, R11, R19 ;  /* 0x0000000b10137224 */ /* 0x000fe200078e0213 */
[----:B------:R-:W-:-:S03]  /*2200*/  IADD3 R23, P0, PT, RZ, -R18, RZ ;  /* 0x80000012ff177210 */ /* 0x000fc60007f1e0ff */
[----:B------:R-:W-:Y:S02]  /*2210*/  IMAD R19, R17, R10, R19 ;  /* 0x0000000a11137224 */ /* 0x000fe400078e0213 */
[----:B------:R-:W-:-:S04]  /*2220*/  IMAD.HI.U32 R18, R16, R23, RZ ;  /* 0x0000001710127227 */ /* 0x000fc800078e00ff */
[----:B------:R-:W-:Y:S02]  /*2230*/  IMAD.X R25, RZ, RZ, ~R19, P0 ;  /* 0x000000ffff197224 */ /* 0x000fe400000e0e13 */
[----:B------:R-:W-:Y:S02]  /*2240*/  IMAD.MOV.U32 R19, RZ, RZ, R16 ;  /* 0x000000ffff137224 */ /* 0x000fe400078e0010 */
[-C--:B------:R-:W-:Y:S02]  /*2250*/  IMAD R27, R17, R25.reuse, RZ ;  /* 0x00000019111b7224 */ /* 0x080fe400078e02ff */
[----:B------:R-:W-:-:S04]  /*2260*/  IMAD.WIDE.U32 R18, P0, R16, R25, R18 ;  /* 0x0000001910127225 */ /* 0x000fc80007800012 */
[----:B------:R-:W-:-:S04]  /*2270*/  IMAD.HI.U32 R15, R17, R25, RZ ;  /* 0x00000019110f7227 */ /* 0x000fc800078e00ff */
[----:B------:R-:W-:-:S04]  /*2280*/  IMAD.HI.U32 R18, P1, R17, R23, R18 ;  /* 0x0000001711127227 */ /* 0x000fc80007820012 */
[----:B------:R-:W-:Y:S01]  /*2290*/  IMAD.X R15, R15, 0x1, R17, P0 ;  /* 0x000000010f0f7824 */ /* 0x000fe200000e0611 */
[----:B------:R-:W-:-:S04]  /*22a0*/  IADD3 R19, P2, PT, R27, R18, RZ ;  /* 0x000000121b137210 */ /* 0x000fc80007f5e0ff */
[----:B------:R-:W-:Y:S01]  /*22b0*/  IADD3.X R15, PT, PT, RZ, RZ, R15, P2, P1 ;  /* 0x000000ffff0f7210 */ /* 0x000fe200017e240f */
[----:B------:R-:W-:Y:S01]  /*22c0*/  IMAD.WIDE.U32 R16, R19, R10, RZ ;  /* 0x0000000a13107225 */ /* 0x000fe200078e00ff */
[----:B------:R-:W-:-:S03]  /*22d0*/  ISETP.GE.AND P1, PT, R21, RZ, PT ;  /* 0x000000ff1500720c */ /* 0x000fc60003f26270 */
[----:B------:R-:W-:Y:S01]  /*22e0*/  IMAD R17, R19, R11, R17 ;  /* 0x0000000b13117224 */ /* 0x000fe200078e0211 */
[----:B------:R-:W-:-:S03]  /*22f0*/  IADD3 R23, P0, PT, RZ, -R16, RZ ;  /* 0x80000010ff177210 */ /* 0x000fc60007f1e0ff */
[----:B------:R-:W-:Y:S02]  /*2300*/  IMAD R17, R15, R10, R17 ;  /* 0x0000000a0f117224 */ /* 0x000fe400078e0211 */
[----:B------:R-:W-:-:S03]  /*2310*/  IMAD.HI.U32 R18, R19, R23, RZ ;  /* 0x0000001713127227 */ /* 0x000fc600078e00ff */
[----:B------:R-:W-:Y:S02]  /*2320*/  IADD3.X R16, PT, PT, RZ, ~R17, RZ, P0, !PT ;  /* 0x80000011ff107210 */ /* 0x000fe400007fe4ff */
[----:B------:R-:W-:-:S03]  /*2330*/  IADD3 R17, P4, PT, RZ, -R20, RZ ;  /* 0x80000014ff117210 */ /* 0x000fc60007f9e0ff */
[----:B------:R-:W-:-:S04]  /*2340*/  IMAD.WIDE.U32 R18, P0, R19, R16, R18 ;  /* 0x0000001013127225 */ /* 0x000fc80007800012 */
[C---:B------:R-:W-:Y:S02]  /*2350*/  IMAD R22, R15.reuse, R16, RZ ;  /* 0x000000100f167224 */ /* 0x040fe400078e02ff */
[----:B------:R-:W-:Y:S01]  /*2360*/  IMAD.HI.U32 R19, P2, R15, R23, R18 ;  /* 0x000000170f137227 */ /* 0x000fe20007840012 */
[----:B------:R-:W-:-:S03]  /*2370*/  SEL R18, R17, R20, !P1 ;  /* 0x0000001411127207 */ /* 0x000fc60004800000 */
[----:B------:R-:W-:Y:S01]  /*2380*/  IMAD.HI.U32 R16, R15, R16, RZ ;  /* 0x000000100f107227 */ /* 0x000fe200078e00ff */
[----:B------:R-:W-:-:S03]  /*2390*/  IADD3 R19, P3, PT, R22, R19, RZ ;  /* 0x0000001316137210 */ /* 0x000fc60007f7e0ff */
[----:B------:R-:W-:Y:S02]  /*23a0*/  IMAD.X R20, RZ, RZ, ~R21, P4 ;  /* 0x000000ffff147224 */ /* 0x000fe400020e0e15 */
[----:B------:R-:W-:Y:S02]  /*23b0*/  IMAD.X R15, R16, 0x1, R15, P0 ;  /* 0x00000001100f7824 */ /* 0x000fe400000e060f */
[C---:B------:R-:W-:Y:S01]  /*23c0*/  IMAD.HI.U32 R16, R19.reuse, R18, RZ ;  /* 0x0000001213107227 */ /* 0x040fe200078e00ff */
[----:B------:R-:W-:Y:S02]  /*23d0*/  SEL R20, R20, R21, !P1 ;  /* 0x0000001514147207 */ /* 0x000fe40004800000 */
[----:B------:R-:W-:Y:S01]  /*23e0*/  IADD3.X R15, PT, PT, RZ, RZ, R15, P3, P2 ;  /* 0x000000ffff0f7210 */ /* 0x000fe20001fe440f */
[----:B------:R-:W-:Y:S02]  /*23f0*/  IMAD.MOV.U32 R17, RZ, RZ, RZ ;  /* 0x000000ffff117224 */ /* 0x000fe400078e00ff */
[----:B------:R-:W-:-:S04]  /*2400*/  IMAD.WIDE.U32 R16, R19, R20, R16 ;  /* 0x0000001413107225 */ /* 0x000fc800078e0010 */
[C---:B------:R-:W-:Y:S02]  /*2410*/  IMAD R19, R15.reuse, R20, RZ ;  /* 0x000000140f137224 */ /* 0x040fe400078e02ff */
[----:B------:R-:W-:-:S04]  /*2420*/  IMAD.HI.U32 R16, P0, R15, R18, R16 ;  /* 0x000000120f107227 */ /* 0x000fc80007800010 */
[----:B------:R-:W-:Y:S01]  /*2430*/  IMAD.HI.U32 R15, R15, R20, RZ ;  /* 0x000000140f0f7227 */ /* 0x000fe200078e00ff */
[----:B------:R-:W-:-:S04]  /*2440*/  IADD3 R19, P2, PT, R19, R16, RZ ;  /* 0x0000001013137210 */ /* 0x000fc80007f5e0ff */
[----:B------:R-:W-:Y:S01]  /*2450*/  IADD3.X R15, PT, PT, R15, RZ, RZ, P0, !PT ;  /* 0x000000ff0f0f7210 */ /* 0x000fe200007fe4ff */
        /* <DEDUP_REMOVED lines=8> */
[C---:B------:R-:W-:Y:S01]  /*24e0*/  ISETP.GE.U32.AND.EX P0, PT, R19.reuse, R11, PT, P0 ;  /* 0x0000000b1300720c */ /* 0x040fe20003f06100 */
[----:B------:R-:W-:-:S03]  /*24f0*/  IMAD.X R17, R19, 0x1, ~R11, P2 ;  /* 0x0000000113117824 */ /* 0x000fc600010e0e0b */
[----:B------:R-:W-:Y:S02]  /*2500*/  SEL R15, R15, R21, P0 ;  /* 0x000000150f0f7207 */ /* 0x000fe40000000000 */
[----:B------:R-:W-:Y:S02]  /*2510*/  SEL R17, R17, R19, P0 ;  /* 0x0000001311117207 */ /* 0x000fe40000000000 */
[CC--:B------:R-:W-:Y:S02]  /*2520*/  ISETP.GE.U32.AND P0, PT, R15.reuse, R10.reuse, PT ;  /* 0x0000000a0f00720c */ /* 0x0c0fe40003f06070 */
[----:B------:R-:W-:Y:S02]  /*2530*/  IADD3 R10, P2, PT, R15, -R10, RZ ;  /* 0x8000000a0f0a7210 */ /* 0x000fe40007f5e0ff */
[CC--:B------:R-:W-:Y:S02]  /*2540*/  ISETP.GE.U32.AND.EX P0, PT, R17.reuse, R11.reuse, PT, P0 ;  /* 0x0000000b1100720c */ /* 0x0c0fe40003f06100 */
[----:B------:R-:W-:-:S02]  /*2550*/  IADD3.X R11, PT, PT, R17, ~R11, RZ, P2, !PT ;  /* 0x8000000b110b7210 */ /* 0x000fc400017fe4ff */
[----:B------:R-:W-:Y:S02]  /*2560*/  SEL R10, R10, R15, P0 ;  /* 0x0000000f0a0a7207 */ /* 0x000fe40000000000 */
        /* <DEDUP_REMOVED lines=10> */
[----:B------:R-:W-:Y:S06]  /*2610*/  RET.REL.NODEC R12 `(_Z13im2col_kernelIfEvlPKT_llllllllllllPS0_) ;  /* 0xffffffd80c787950 */ /* 0x000fec0003c3ffff */
.L_x_27:
        /* <DEDUP_REMOVED lines=14> */
.L_x_45:


//--------------------- .text._Z13im2col_kernelIN3c104HalfEEvlPKT_llllllllllllPS2_ --------------------------
	.section	.text._Z13im2col_kernelIN3c104HalfEEvlPKT_llllllllllllPS2_,"ax",@progbits
	.align	128
        .global         _Z13im2col_kernelIN3c104HalfEEvlPKT_llllllllllllPS2_
        .type           _Z13im2col_kernelIN3c104HalfEEvlPKT_llllllllllllPS2_,@function
        .size           _Z13im2col_kernelIN3c104HalfEEvlPKT_llllllllllllPS2_,(.L_x_47 - _Z13im2col_kernelIN3c104HalfEEvlPKT_llllllllllllPS2_)
        .other          _Z13im2col_kernelIN3c104HalfEEvlPKT_llllllllllllPS2_,@"STO_CUDA_ENTRY STV_DEFAULT"
_Z13im2col_kernelIN3c104HalfEEvlPKT_llllllllllllPS2_:
.text._Z13im2col_kernelIN3c104HalfEEvlPKT_llllllllllllPS2_:
        /* <DEDUP_REMOVED lines=17> */
.L_x_40:
[----:B------:R-:W0:Y:S01]  /*0110*/  LDCU UR4, c[0x0][0x3ec] ;  /* 0x00007d80ff0477ac */ /* 0x000e220008000800 */
[----:B------:R-:W-:Y:S01]  /*0120*/  BSSY.RECONVERGENT B0, `(.L_x_28) ;  /* 0x000002c000007945 */ /* 0x000fe20003800200 */
[----:B0-----:R-:W-:-:S04]  /*0130*/  LOP3.LUT R3, R2, UR4, RZ, 0xfc, !PT ;  /* 0x0000000402037c12 */ /* 0x001fc8000f8efcff */
[----:B------:R-:W-:-:S13]  /*0140*/  ISETP.NE.U32.AND P0, PT, R3, RZ, PT ;  /* 0x000000ff0300720c */ /* 0x000fda0003f05070 */
[----:B--2---:R-:W-:Y:S05]  /*0150*/  @!P0 BRA `(.L_x_29) ;  /* 0x0000000000448947 */ /* 0x004fea0003800000 */
[----:B------:R-:W0:Y:S01]  /*0160*/  LDCU.64 UR4, c[0x0][0x3e8] ;  /* 0x00007d00ff0477ac */ /* 0x000e220008000a00 */
[----:B------:R-:W-:Y:S01]  /*0170*/  IMAD.MOV.U32 R11, RZ, RZ, R2 ;  /* 0x000000ffff0b7224 */ /* 0x000fe200078e0002 */
[----:B------:R-:W-:Y:S01]  /*0180*/  MOV R10, 0x1c0 ;  /* 0x000001c0000a7802 */ /* 0x000fe20000000f00 */
[----:B0-----:R-:W-:Y:S01]  /*0190*/  IMAD.U32 R13, RZ, RZ, UR4 ;  /* 0x00000004ff0d7e24 */ /* 0x001fe2000f8e00ff */
[----:B------:R-:W-:-:S07]  /*01a0*/  MOV R12, UR5 ;  /* 0x00000005000c7c02 */ /* 0x000fce0008000f00 */
[----:B------:R-:W-:Y:S05]  /*01b0*/  CALL.REL.NOINC `($__internal_4_$__cuda_sm20_div_s64) ;  /* 0x0000001800947944 */ /* 0x000fea0003c00000 */
[----:B------:R-:W0:Y:S01]  /*01c0*/  LDCU.64 UR4, c[0x0][0x3e8] ;  /* 0x00007d00ff0477ac */ /* 0x000e220008000a00 */
[----:B------:R-:W-:Y:S01]  /*01d0*/  IMAD.MOV.U32 R20, RZ, RZ, R7 ;  /* 0x000000ffff147224 */ /* 0x000fe200078e0007 */
[----:B------:R-:W-:Y:S01]  /*01e0*/  MOV R7, R12 ;  /* 0x0000000c00077202 */ /* 0x000fe20000000f00 */
[----:B------:R-:W-:Y:S01]  /*01f0*/  IMAD.MOV.U32 R21, RZ, RZ, R2 ;  /* 0x000000ffff157224 */ /* 0x000fe200078e0002 */
[----:B------:R-:W-:Y:S01]  /*0200*/  MOV R12, 0x240 ;  /* 0x00000240000c7802 */ /* 0x000fe20000000f00 */
[----:B0-----:R-:W-:Y:S02]  /*0210*/  IMAD.U32 R14, RZ, RZ, UR4 ;  /* 0x00000004ff0e7e24 */ /* 0x001fe4000f8e00ff */
[----:B------:R-:W-:-:S07]  /*0220*/  IMAD.U32 R13, RZ, RZ, UR5 ;  /* 0x00000005ff0d7e24 */ /* 0x000fce000f8e00ff */
[----:B------:R-:W-:Y:S05]  /*0230*/  CALL.REL.NOINC `($__internal_5_$__cuda_sm20_rem_s64) ;  /* 0x0000001c00c47944 */ /* 0x000fea0003c00000 */
[----:B------:R-:W-:Y:S02]  /*0240*/  IMAD.MOV.U32 R2, RZ, RZ, R10 ;  /* 0x000000ffff027224 */ /* 0x000fe400078e000a */
[----:B------:R-:W-:Y:S01]  /*0250*/  IMAD.MOV.U32 R3, RZ, RZ, R11 ;  /* 0x000000ffff037224 */ /* 0x000fe200078e000b */
[----:B------:R-:W-:Y:S06]  /*0260*/  BRA `(.L_x_30) ;  /* 0x00000000005c7947 */ /* 0x000fec0003800000 */
.L_x_29:
        /* <DEDUP_REMOVED lines=23> */
.L_x_30:
[----:B------:R-:W-:Y:S05]  /*03e0*/  BSYNC.RECONVERGENT B0 ;  /* 0x0000000000007941 */ /* 0x000fea0003800200 */
.L_x_28:
[----:B------:R-:W0:Y:S01]  /*03f0*/  LDCU UR4, c[0x0][0x3e4] ;  /* 0x00007c80ff0477ac */ /* 0x000e220008000800 */
[----:B------:R-:W-:Y:S01]  /*0400*/  SHF.R.S32.HI R11, RZ, 0x1f, R7 ;  /* 0x0000001fff0b7819 */ /* 0x000fe20000011407 */
[----:B------:R-:W-:Y:S03]  /*0410*/  BSSY.RECONVERGENT B0, `(.L_x_31) ;  /* 0x000002b000007945 */ /* 0x000fe60003800200 */
[----:B0-----:R-:W-:-:S04]  /*0420*/  LOP3.LUT R4, R11, UR4, RZ, 0xfc, !PT ;  /* 0x000000040b047c12 */ /* 0x001fc8000f8efcff */
[----:B------:R-:W-:-:S13]  /*0430*/  ISETP.NE.U32.AND P0, PT, R4, RZ, PT ;  /* 0x000000ff0400720c */ /* 0x000fda0003f05070 */
[----:B------:R-:W-:Y:S05]  /*0440*/  @!P0 BRA `(.L_x_32) ;  /* 0x00000000003c8947 */ /* 0x000fea0003800000 */
[----:B------:R-:W0:Y:S01]  /*0450*/  LDCU.64 UR4, c[0x0][0x3e0] ;  /* 0x00007c00ff0477ac */ /* 0x000e220008000a00 */
[----:B------:R-:W-:Y:S02]  /*0460*/  MOV R10, 0x4a0 ;  /* 0x000004a0000a7802 */ /* 0x000fe40000000f00 */
[----:B0-----:R-:W-:Y:S01]  /*0470*/  MOV R13, UR4 ;  /* 0x00000004000d7c02 */ /* 0x001fe20008000f00 */
[----:B------:R-:W-:-:S07]  /*0480*/  IMAD.U32 R12, RZ, RZ, UR5 ;  /* 0x00000005ff0c7e24 */ /* 0x000fce000f8e00ff */
[----:B------:R-:W-:Y:S05]  /*0490*/  CALL.REL.NOINC `($__internal_4_$__cuda_sm20_div_s64) ;  /* 0x0000001400dc7944 */ /* 0x000fea0003c00000 */
        /* <DEDUP_REMOVED lines=8> */
[----:B------:R-:W-:Y:S05]  /*0520*/  CALL.REL.NOINC `($__internal_5_$__cuda_sm20_rem_s64) ;  /* 0x0000001c00087944 */ /* 0x000fea0003c00000 */
[----:B------:R-:W-:Y:S05]  /*0530*/  BRA `(.L_x_33) ;  /* 0x0000000000607947 */ /* 0x000fea0003800000 */
.L_x_32:
        /* <DEDUP_REMOVED lines=24> */
.L_x_33:
[----:B------:R-:W-:Y:S05]  /*06c0*/  BSYNC.RECONVERGENT B0 ;  /* 0x0000000000007941 */ /* 0x000fea0003800200 */
.L_x_31:
[----:B------:R-:W0:Y:S01]  /*06d0*/  LDCU.128 UR12, c[0x0][0x3a0] ;  /* 0x00007400ff0c77ac */ /* 0x000e220008000c00 */
[----:B------:R-:W1:Y:S01]  /*06e0*/  LDC.64 R16, c[0x0][0x3c0] ;  /* 0x0000f000ff107b82 */ /* 0x000e620000000a00 */
[----:B------:R-:W-:Y:S01]  /*06f0*/  MOV R12, R10 ;  /* 0x0000000a000c7202 */ /* 0x000fe20000000f00 */
[----:B------:R-:W-:Y:S01]  /*0700*/  IMAD.MOV.U32 R13, RZ, RZ, R11 ;  /* 0x000000ffff0d7224 */ /* 0x000fe200078e000b */
        /* <DEDUP_REMOVED lines=27> */
[----:B------:R-:W-:Y:S01]  /*08c0*/  IMAD.IADD R15, R15, 0x1, R13 ;  /* 0x000000010f0f7824 */ /* 0x000fe200078e020d */
[----:B------:R-:W-:-:S04]  /*08d0*/  IADD3 R13, PT, PT, R11, R17, RZ ;  /* 0x000000110b0d7210 */ /* 0x000fc80007ffe0ff */
[----:B------:R-:W-:Y:S01]  /*08e0*/  LEA.HI.X R15, R14, R9, R15, 0x1, P0 ;  /* 0x000000090e0f7211 */ /* 0x000fe200000f0c0f */
[----:B------:R-:W-:Y:S06]  /*08f0*/  BRA.U !UP0, `(.L_x_34) ;  /* 0x0000001108447547 */ /* 0x000fec000b800000 */
[----:B------:R-:W0:Y:S01]  /*0900*/  LDC.64 R18, c[0x0][0x3c8] ;  /* 0x0000f200ff127b82 */ /* 0x000e220000000a00 */
[----:B------:R-:W1:Y:S01]  /*0910*/  LDCU.64 UR4, c[0x0][0x3b8] ;  /* 0x00007700ff0477ac */ /* 0x000e620008000a00 */
[----:B------:R-:W-:Y:S02]  /*0920*/  IMAD.IADD R17, R17, 0x1, R11 ;  /* 0x0000000111117824 */ /* 0x000fe400078e020b */
        /* <DEDUP_REMOVED lines=18> */
.L_x_39:
        /* <DEDUP_REMOVED lines=18> */
[----:B------:R-:W-:Y:S01]  /*0b70*/  MOV R18, UR4 ;  /* 0x0000000400127c02 */ /* 0x000fe20008000f00 */
[----:B--2---:R-:W-:Y:S01]  /*0b80*/  UIADD3 UR10, UP0, UPT, URZ, -UR14, URZ ;  /* 0x8000000eff0a7290 */ /* 0x004fe2000ff1e0ff */
[----:B------:R-:W-:Y:S01]  /*0b90*/  IMAD.U32 R19, RZ, RZ, UR5 ;  /* 0x00000005ff137e24 */ /* 0x000fe2000f8e00ff */
[----:B------:R-:W-:Y:S02]  /*0ba0*/  UIMAD UR14, UR11, UR6, URZ ;  /* 0x000000060b0e72a4 */ /* 0x000fe4000f8e02ff */
[----:B------:R-:W-:Y:S01]  /*0bb0*/  UIADD3.X UR11, UPT, UPT, URZ, ~UR15, URZ, UP0, !UPT ;  /* 0x8000000fff0b7290 */ /* 0x000fe200087fe4ff */
[----:B------:R-:W-:Y:S01]  /*0bc0*/  IMAD.WIDE.U32 R18, R18, UR6, R16 ;  /* 0x0000000612127c25 */ /* 0x000fe2000f8e0010 */
[----:B------:R-:W-:Y:S01]  /*0bd0*/  UIMAD UR14, UR7, UR4, UR14 ;  /* 0x00000004070e72a4 */ /* 0x000fe2000f8e020e */
[----:B------:R-:W-:-:S02]  /*0be0*/  UMOV UR5, URZ ;  /* 0x000000ff00057c82 */ /* 0x000fc40008000000 */
[----:B------:R-:W-:Y:S01]  /*0bf0*/  UMOV UR4, URZ ;  /* 0x000000ff00047c82 */ /* 0x000fe20008000000 */
[----:B------:R-:W-:Y:S01]  /*0c00*/  LEA R16, P0, R18, R0, 0x1 ;  /* 0x0000000012107211 */ /* 0x000fe200078008ff */
[----:B------:R-:W-:Y:S01]  /*0c10*/  IMAD.WIDE.U32 R20, R2, R20, UR10 ;  /* 0x0000000a02147e25 */ /* 0x000fe2000f8e0014 */
[----:B------:R-:W-:-:S03]  /*0c20*/  UPLOP3.LUT UP0, UPT, UPT, UPT, UPT, 0x80, 0x8 ;  /* 0x000000000008789c */ /* 0x000fc60003f0f070 */
        /* <DEDUP_REMOVED lines=29> */
.L_x_37:
[C---:B------:R-:W-:Y:S01]  /*0e00*/  LOP3.LUT R20, R27.reuse, R18, RZ, 0xfc, !PT ;  /* 0x000000121b147212 */ /* 0x040fe200078efcff */
[----:B-1----:R-:W-:Y:S01]  /*0e10*/  UMOV UR12, UR24 ;  /* 0x00000018000c7c82 */ /* 0x002fe20008000000 */
[----:B------:R-:W-:Y:S01]  /*0e20*/  LOP3.LUT R21, R14, R25, RZ, 0xfc, !PT ;  /* 0x000000190e157212 */ /* 0x000fe200078efcff */
[----:B------:R-:W-:Y:S01]  /*0e30*/  UMOV UR13, UR25 ;  /* 0x00000019000d7c82 */ /* 0x000fe20008000000 */
[----:B------:R-:W-:Y:S01]  /*0e40*/  ISETP.GT.U32.AND P1, PT, R20, -0x1, PT ;  /* 0xffffffff1400780c */ /* 0x000fe20003f24070 */
[----:B---3--:R-:W-:Y:S01]  /*0e50*/  UIMAD UR22, UR7, UR8, URZ ;  /* 0x00000008071672a4 */ /* 0x008fe2000f8e02ff */
[----:B------:R-:W-:Y:S01]  /*0e60*/  ISETP.LT.U32.AND P2, PT, R27, UR12, PT ;  /* 0x0000000c1b007c0c */ /* 0x000fe2000bf41070 */
[----:B0-----:R-:W-:Y:S01]  /*0e70*/  IMAD.U32 R31, RZ, RZ, UR6 ;  /* 0x00000006ff1f7e24 */ /* 0x001fe2000f8e00ff */
[----:B------:R-:W-:Y:S01]  /*0e80*/  ISETP.GT.AND.EX P1, PT, R21, -0x1, !P0, P1 ;  /* 0xffffffff1500780c */ /* 0x000fe20004724310 */
[----:B------:R-:W0:Y:S03]  /*0e90*/  LDC.64 R34, c[0x0][0x3e0] ;  /* 0x0000f800ff227b82 */ /* 0x000e260000000a00 */
[----:B------:R-:W-:-:S13]  /*0ea0*/  ISETP.LT.AND.EX P1, PT, R14, UR13, P1, P2 ;  /* 0x0000000d0e007c0c */ /* 0x000fda0008f21320 */
[----:B------:R-:W-:Y:S01]  /*0eb0*/  @!P1 PRMT R29, RZ, 0x7610, R29 ;  /* 0x00007610ff1d9816 */ /* 0x000fe2000000001d */
[----:B------:R-:W-:-:S05]  /*0ec0*/  @P1 IMAD.MOV.U32 R22, RZ, RZ, R16 ;  /* 0x000000ffff161224 */ /* 0x000fca00078e0010 */
[----:B------:R1:W2:Y:S01]  /*0ed0*/  @P1 LDG.E.U16 R29, desc[UR20][R22.64] ;  /* 0x00000014161d1981 */ /* 0x0002a2000c1e1500 */
[----:B------:R-:W-:Y:S01]  /*0ee0*/  MOV R20, R10 ;  /* 0x0000000a00147202 */ /* 0x000fe20000000f00 */
[----:B------:R-:W-:Y:S01]  /*0ef0*/  IMAD.MOV.U32 R21, RZ, RZ, R13 ;  /* 0x000000ffff157224 */ /* 0x000fe200078e000d */
[----:B------:R-:W-:-:S03]  /*0f00*/  UIMAD UR22, UR6, UR9, UR22 ;  /* 0x00000009061672a4 */ /* 0x000fc6000f8e0216 */
[----:B------:R-:W-:Y:S01]  /*0f10*/  IMAD.WIDE.U32 R20, R31, UR8, R20 ;  /* 0x000000081f147c25 */ /* 0x000fe2000f8e0014 */
[----:B------:R-:W-:-:S03]  /*0f20*/  IADD3 R31, P2, PT, R27, UR10, RZ ;  /* 0x0000000a1b1f7c10 */ /* 0x000fc6000ff5e0ff */
[----:B------:R-:W-:Y:S01]  /*0f30*/  VIADD R28, R21, UR22 ;  /* 0x00000016151c7c36 */ /* 0x000fe20008000000 */
[----:B------:R-:W-:Y:S01]  /*0f40*/  ISETP.GE.U32.AND P1, PT, R20, UR32, PT ;  /* 0x0000002014007c0c */ /* 0x000fe2000bf26070 */
[----:B------:R-:W-:Y:S01]  /*0f50*/  IMAD.U32 R27, RZ, RZ, UR10 ;  /* 0x0000000aff1b7e24 */ /* 0x000fe2000f8e00ff */
[----:B------:R-:W-:Y:S02]  /*0f60*/  LOP3.LUT R24, R31, R20, RZ, 0xfc, !PT ;  /* 0x000000141f187212 */ /* 0x000fe400078efcff */
[----:B------:R-:W-:Y:S02]  /*0f70*/  IADD3.X R33, PT, PT, R14, UR11, RZ, P2, !PT ;  /* 0x0000000b0e217c10 */ /* 0x000fe400097fe4ff */
[----:B------:R-:W-:Y:S02]  /*0f80*/  ISETP.GT.U32.AND P2, PT, R24, -0x1, PT ;  /* 0xffffffff1800780c */ /* 0x000fe40003f44070 */
[----:B------:R-:W-:Y:S02]  /*0f90*/  ISETP.GE.AND.EX P1, PT, R28, UR33, PT, P1 ;  /* 0x000000211c007c0c */ /* 0x000fe4000bf26310 */
[----:B------:R-:W-:-:S02]  /*0fa0*/  LOP3.LUT R14, R33, R28, RZ, 0xfc, !PT ;  /* 0x0000001c210e7212 */ /* 0x000fc400078efcff */
[----:B------:R-:W-:Y:S02]  /*0fb0*/  ISETP.LT.U32.AND P3, PT, R31, UR12, PT ;  /* 0x0000000c1f007c0c */ /* 0x000fe4000bf61070 */
[----:B------:R-:W-:Y:S01]  /*0fc0*/  ISETP.GT.AND.EX P2, PT, R14, -0x1, !P1, P2 ;  /* 0xffffffff0e00780c */ /* 0x000fe20004f44320 */
[----:B------:R-:W-:-:S03]  /*0fd0*/  IMAD.U32 R14, RZ, RZ, UR10 ;  /* 0x0000000aff0e7e24 */ /* 0x000fc6000f8e00ff */
[----:B------:R-:W-:Y:S02]  /*0fe0*/  ISETP.LT.AND.EX P2, PT, R33, UR13, P2, P3 ;  /* 0x0000000d21007c0c */ /* 0x000fe40009741330 */
[----:B------:R-:W-:Y:S01]  /*0ff0*/  LEA R26, P3, R27, R16, 0x1 ;  /* 0x000000101b1a7211 */ /* 0x000fe200078608ff */
[----:B------:R-:W-:-:S05]  /*1000*/  IMAD.U32 R16, RZ, RZ, UR11 ;  /* 0x0000000bff107e24 */ /* 0x000fca000f8e00ff */
[----:B------:R-:W-:Y:S02]  /*1010*/  LEA.HI.X R27, R14, R23, R16, 0x1, P3 ;  /* 0x000000170e1b7211 */ /* 0x000fe400018f0c10 */
[----:B------:R-:W-:Y:S01]  /*1020*/  MOV R14, R12 ;  /* 0x0000000c000e7202 */ /* 0x000fe20000000f00 */
[----:B-1----:R-:W0:Y:S02]  /*1030*/  LDC.64 R22, c[0x0][0x3e8] ;  /* 0x0000fa00ff167b82 */ /* 0x002e240000000a00 */
[----:B------:R-:W-:Y:S02]  /*1040*/  @!P2 PRMT R21, RZ, 0x7610, R21 ;  /* 0x00007610ff15a816 */ /* 0x000fe40000000015 */
[----:B--2---:R1:W-:Y:S04]  /*1050*/  STG.E.U16 desc[UR20][R14.64], R29 ;  /* 0x0000001d0e007986 */ /* 0x0043e8000c101514 */
[----:B------:R2:W3:Y:S01]  /*1060*/  @P2 LDG.E.U16 R21, desc[UR20][R26.64] ;  /* 0x000000141a152981 */ /* 0x0004e2000c1e1500 */
[----:B------:R-:W-:Y:S01]  /*1070*/  IADD3 R31, P2, PT, R31, UR10, RZ ;  /* 0x0000000a1f1f7c10 */ /* 0x000fe2000ff5e0ff */
[----:B0-----:R-:W-:-:S03]  /*1080*/  IMAD R23, R23, R34, RZ ;  /* 0x0000002217177224 */ /* 0x001fc600078e02ff */
[----:B------:R-:W-:Y:S01]  /*1090*/  LOP3.LUT R16, R31, R20, RZ, 0xfc, !PT ;  /* 0x000000141f107212 */ /* 0x000fe200078efcff */
[----:B------:R-:W-:Y:S01]  /*10a0*/  IMAD R35, R22, R35, R23 ;  /* 0x0000002316237224 */ /* 0x000fe200078e0217 */
[----:B------:R-:W-:Y:S01]  /*10b0*/  IADD3.X R33, PT, PT, R33, UR11, RZ, P2, !PT ;  /* 0x0000000b21217c10 */ /* 0x000fe200097fe4ff */
[----:B-1----:R-:W-:Y:S01]  /*10c0*/  IMAD.U32 R29, RZ, RZ, UR10 ;  /* 0x0000000aff1d7e24 */ /* 0x002fe2000f8e00ff */
[----:B------:R-:W-:Y:S01]  /*10d0*/  ISETP.GT.U32.AND P2, PT, R16, -0x1, PT ;  /* 0xffffffff1000780c */ /* 0x000fe20003f44070 */
[----:B------:R-:W-:Y:S01]  /*10e0*/  IMAD.WIDE.U32 R22, R22, R34, RZ ;  /* 0x0000002216167225 */ /* 0x000fe200078e00ff */
[----:B------:R-:W-:Y:S02]  /*10f0*/  LOP3.LUT R16, R33, R28, RZ, 0xfc, !PT ;  /* 0x0000001c21107212 */ /* 0x000fe400078efcff */
[----:B------:R-:W-:Y:S02]  /*1100*/  ISETP.LT.U32.AND P3, PT, R31, UR12, PT ;  /* 0x0000000c1f007c0c */ /* 0x000fe4000bf61070 */
[----:B------:R-:W-:-:S02]  /*1110*/  ISETP.GT.AND.EX P2, PT, R16, -0x1, !P1, P2 ;  /* 0xffffffff1000780c */ /* 0x000fc40004f44320 */
[----:B--2---:R-:W-:Y:S01]  /*1120*/  LEA R26, P4, R29, R26, 0x1 ;  /* 0x0000001a1d1a7211 */ /* 0x004fe200078808ff */
[----:B------:R-:W-:Y:S01]  /*1130*/  IMAD.IADD R29, R23, 0x1, R35 ;  /* 0x00000001171d7824 */ /* 0x000fe200078e0223 */
[----:B------:R-:W-:Y:S01]  /*1140*/  ISETP.LT.AND.EX P2, PT, R33, UR13, P2, P3 ;  /* 0x0000000d21007c0c */ /* 0x000fe20009741330 */
[----:B------:R-:W-:Y:S01]  /*1150*/  IMAD.U32 R23, RZ, RZ, UR10 ;  /* 0x0000000aff177e24 */ /* 0x000fe2000f8e00ff */
[----:B------:R-:W-:Y:S01]  /*1160*/  LEA R14, P3, R22, R12, 0x1 ;  /* 0x0000000c160e7211 */ /* 0x000fe200078608ff */
[----:B------:R-:W-:-:S03]  /*1170*/  IMAD.U32 R12, RZ, RZ, UR11 ;  /* 0x0000000bff0c7e24 */ /* 0x000fc6000f8e00ff */
[----:B------:R-:W-:Y:S02]  /*1180*/  LEA.HI.X R15, R22, R15, R29, 0x1, P3 ;  /* 0x0000000f160f7211 */ /* 0x000fe400018f0c1d */
[----:B------:R-:W-:-:S05]  /*1190*/  LEA.HI.X R27, R23, R27, R12, 0x1, P4 ;  /* 0x0000001b171b7211 */ /* 0x000fca00020f0c0c */
[----:B------:R-:W-:Y:S01]  /*11a0*/  @!P2 PRMT R23, RZ, 0x7610, R23 ;  /* 0x00007610ff17a816 */ /* 0x000fe20000000017 */
[----:B---3--:R0:W-:Y:S05]  /*11b0*/  STG.E.U16 desc[UR20][R14.64], R21 ;  /* 0x000000150e007986 */ /* 0x0081ea000c101514 */
[----:B------:R1:W2:Y:S01]  /*11c0*/  @P2 LDG.E.U16 R23, desc[UR20][R26.64] ;  /* 0x000000141a172981 */ /* 0x0002a2000c1e1500 */
[----:B------:R-:W-:Y:S01]  /*11d0*/  IADD3 R35, P2, PT, R31, UR10, RZ ;  /* 0x0000000a1f237c10 */ /* 0x000fe2000ff5e0ff */
[----:B------:R-:W-:-:S03]  /*11e0*/  IMAD.U32 R31, RZ, RZ, UR10 ;  /* 0x0000000aff1f7e24 */ /* 0x000fc6000f8e00ff */
[----:B------:R-:W-:Y:S02]  /*11f0*/  LOP3.LUT R20, R35, R20, RZ, 0xfc, !PT ;  /* 0x0000001423147212 */ /* 0x000fe400078efcff */
[----:B------:R-:W-:Y:S02]  /*1200*/  IADD3.X R33, PT, PT, R33, UR11, RZ, P2, !PT ;  /* 0x0000000b21217c10 */ /* 0x000fe400097fe4ff */
[----:B------:R-:W-:Y:S02]  /*1210*/  ISETP.GT.U32.AND P2, PT, R20, -0x1, PT ;  /* 0xffffffff1400780c */ /* 0x000fe40003f44070 */
[----:B------:R-:W-:Y:S02]  /*1220*/  LOP3.LUT R12, R33, R28, RZ, 0xfc, !PT ;  /* 0x0000001c210c7212 */ /* 0x000fe400078efcff */
[----:B------:R-:W-:Y:S02]  /*1230*/  ISETP.LT.U32.AND P3, PT, R35, UR12, PT ;  /* 0x0000000c23007c0c */ /* 0x000fe4000bf61070 */
[----:B------:R-:W-:-:S02]  /*1240*/  ISETP.GT.AND.EX P1, PT, R12, -0x1, !P1, P2 ;  /* 0xffffffff0c00780c */ /* 0x000fc40004f24320 */
[C---:B0-----:R-:W-:Y:S02]  /*1250*/  LEA R14, P2, R22.reuse, R14, 0x1 ;  /* 0x0000000e160e7211 */ /* 0x041fe400078408ff */
[----:B------:R-:W-:Y:S02]  /*1260*/  ISETP.LT.AND.EX P1, PT, R33, UR13, P1, P3 ;  /* 0x0000000d21007c0c */ /* 0x000fe40008f21330 */
[----:B------:R-:W-:Y:S01]  /*1270*/  LEA R20, P3, R31, R26, 0x1 ;  /* 0x0000001a1f147211 */ /* 0x000fe200078608ff */
[----:B-1----:R-:W-:Y:S01]  /*1280*/  IMAD.U32 R26, RZ, RZ, UR11 ;  /* 0x0000000bff1a7e24 */ /* 0x002fe2000f8e00ff */
[----:B------:R-:W-:Y:S02]  /*1290*/  MOV R21, UR10 ;  /* 0x0000000a00157c02 */ /* 0x000fe40008000f00 */
[----:B------:R-:W-:Y:S02]  /*12a0*/  LEA.HI.X R15, R22, R15, R29, 0x1, P2 ;  /* 0x0000000f160f7211 */ /* 0x000fe400010f0c1d */
[----:B------:R-:W-:-:S05]  /*12b0*/  LEA.HI.X R21, R21, R27, R26, 0x1, P3 ;  /* 0x0000001b15157211 */ /* 0x000fca00018f0c1a */
[----:B------:R-:W-:Y:S01]  /*12c0*/  @!P1 PRMT R31, RZ, 0x7610, R31 ;  /* 0x00007610ff1f9816 */ /* 0x000fe2000000001f */
[----:B--2---:R0:W-:Y:S05]  /*12d0*/  STG.E.U16 desc[UR20][R14.64], R23 ;  /* 0x000000170e007986 */ /* 0x0041ea000c101514 */
[----:B------:R-:W2:Y:S01]  /*12e0*/  @P1 LDG.E.U16 R31, desc[UR20][R20.64] ;  /* 0x00000014141f1981 */ /* 0x000ea2000c1e1500 */
        /* <DEDUP_REMOVED lines=8> */
[----:B------:R-:W-:Y:S01]  /*1370*/  IADD3 R27, P2, PT, R35, UR10, RZ ;  /* 0x0000000a231b7c10 */ /* 0x000fe2000ff5e0ff */
[----:B------:R-:W-:Y:S01]  /*1380*/  UISETP.GE.AND.EX UP1, UPT, UR5, UR17, UPT, UP1 ;  /* 0x000000110500728c */ /* 0x000fe2000bf26310 */
[----:B------:R-:W-:Y:S02]  /*1390*/  LEA R12, P3, R37, R28, 0x1 ;  /* 0x0000001c250c7211 */ /* 0x000fe400078608ff */
[----:B0-----:R-:W-:Y:S02]  /*13a0*/  IADD3.X R14, PT, PT, R33, UR11, RZ, P2, !PT ;  /* 0x0000000b210e7c10 */ /* 0x001fe400097fe4ff */
[----:B------:R-:W-:Y:S02]  /*13b0*/  IADD3.X R23, PT, PT, R21, UR19, RZ, P1, !PT ;  /* 0x0000001315177c10 */ /* 0x000fe40008ffe4ff */
[----:B------:R-:W-:Y:S01]  /*13c0*/  IADD3.X R15, PT, PT, R29, UR18, RZ, P3, !PT ;  /* 0x000000121d0f7c10 */ /* 0x000fe20009ffe4ff */
[----:B--2---:R0:W-:Y:S01]  /*13d0*/  STG.E.U16 desc[UR20][R28.64], R31 ;  /* 0x0000001f1c007986 */ /* 0x0041e2000c101514 */
[----:B------:R-:W-:Y:S05]  /*13e0*/  BRA.U !UP1, `(.L_x_37) ;  /* 0xfffffff909847547 */ /* 0x000fea000b83ffff */
.L_x_36:
        /* <DEDUP_REMOVED lines=11> */
[----:B------:R-:W2:Y:S02]  /*14a0*/  LDC.64 R32, c[0x0][0x3e0] ;  /* 0x0000f800ff207b82 */ /* 0x000ea40000000a00 */
[----:B------:R-:W-:Y:S01]  /*14b0*/  UIMAD UR10, UR6, UR9, UR10 ;  /* 0x00000009060a72a4 */ /* 0x000fe2000f8e020a */
[----:B------:R-:W-:-:S03]  /*14c0*/  IMAD.WIDE.U32 R20, R21, UR8, R18 ;  /* 0x0000000815147c25 */ /* 0x000fc6000f8e0012 */
[----:B------:R-:W-:Y:S02]  /*14d0*/  LOP3.LUT R18, R27, R20, RZ, 0xfc, !PT ;  /* 0x000000141b127212 */ /* 0x000fe400078efcff */
[----:B------:R-:W-:Y:S01]  /*14e0*/  VIADD R21, R21, UR10 ;  /* 0x0000000a15157c36 */ /* 0x000fe20008000000 */
[----:B------:R-:W2:Y:S01]  /*14f0*/  LDC.64 R24, c[0x0][0x3e8] ;  /* 0x0000fa00ff187b82 */ /* 0x000ea20000000a00 */
[----:B-1----:R-:W-:Y:S02]  /*1500*/  ISETP.GE.U32.AND P0, PT, R20, UR14, PT ;  /* 0x0000000e14007c0c */ /* 0x002fe4000bf06070 */
[----:B------:R-:W-:Y:S02]  /*1510*/  ISETP.GT.U32.AND P1, PT, R18, -0x1, PT ;  /* 0xffffffff1200780c */ /* 0x000fe40003f24070 */
[----:B------:R-:W-:Y:S02]  /*1520*/  ISETP.GE.AND.EX P0, PT, R21, UR15, PT, P0 ;  /* 0x0000000f15007c0c */ /* 0x000fe4000bf06300 */
[----:B------:R-:W-:-:S04]  /*1530*/  LOP3.LUT R18, R14, R21, RZ, 0xfc, !PT ;  /* 0x000000150e127212 */ /* 0x000fc800078efcff */
[----:B------:R-:W-:Y:S02]  /*1540*/  ISETP.GT.AND.EX P1, PT, R18, -0x1, !P0, P1 ;  /* 0xffffffff1200780c */ /* 0x000fe40004724310 */
[----:B------:R-:W1:Y:S02]  /*1550*/  LDC.64 R18, c[0x0][0x3d8] ;  /* 0x0000f600ff127b82 */ /* 0x000e640000000a00 */
[----:B------:R-:W-:-:S13]  /*1560*/  ISETP.LT.AND.EX P1, PT, R14, UR13, P1, P2 ;  /* 0x0000000d0e007c0c */ /* 0x000fda0008f21320 */
[----:B0-----:R-:W-:Y:S01]  /*1570*/  @!P1 PRMT R29, RZ, 0x7610, R29 ;  /* 0x00007610ff1d9816 */ /* 0x001fe2000000001d */
[----:B------:R-:W-:-:S05]  /*1580*/  @P1 IMAD.MOV.U32 R22, RZ, RZ, R16 ;  /* 0x000000ffff161224 */ /* 0x000fca00078e0010 */
[----:B------:R-:W3:Y:S01]  /*1590*/  @P1 LDG.E.U16 R29, desc[UR20][R22.64] ;  /* 0x00000014161d1981 */ /* 0x000ee2000c1e1500 */
        /* <DEDUP_REMOVED lines=10> */
[----:B------:R-:W-:-:S11]  /*1640*/  LEA.HI.X R21, R18, R23, R19, 0x1, P1 ;  /* 0x0000001712157211 */ /* 0x000fd600008f0c13 */
[----:B------:R-:W-:Y:S01]  /*1650*/  @!P0 PRMT R31, RZ, 0x7610, R31 ;  /* 0x00007610ff1f8816 */ /* 0x000fe2000000001f */
[----:B---3--:R0:W-:Y:S05]  /*1660*/  STG.E.U16 desc[UR20][R14.64], R29 ;  /* 0x0000001d0e007986 */ /* 0x0081ea000c101514 */
[----:B------:R-:W3:Y:S01]  /*1670*/  @P0 LDG.E.U16 R31, desc[UR20][R20.64] ;  /* 0x00000014141f0981 */ /* 0x000ee2000c1e1500 */
[-C--:B--2---:R-:W-:Y:S01]  /*1680*/  IMAD R25, R25, R32.reuse, RZ ;  /* 0x0000002019197224 */ /* 0x084fe200078e02ff */
[----:B------:R-:W-:Y:S01]  /*1690*/  UIADD3 UR4, UP0, UPT, UR4, 0x1, URZ ;  /* 0x0000000104047890 */ /* 0x000fe2000ff1e0ff */
[----:B------:R-:W-:Y:S01]  /*16a0*/  IMAD.WIDE.U32 R22, R24, R32, RZ ;  /* 0x0000002018167225 */ /* 0x000fe200078e00ff */
[----:B------:R-:W-:-:S02]  /*16b0*/  IADD3 R27, P1, PT, R27, R18, RZ ;  /* 0x000000121b1b7210 */ /* 0x000fc40007f3e0ff */
[----:B------:R-:W-:Y:S01]  /*16c0*/  UIADD3.X UR5, UPT, UPT, URZ, UR5, URZ, UP0, !UPT ;  /* 0x00000005ff057290 */ /* 0x000fe200087fe4ff */
[----:B------:R-:W-:Y:S01]  /*16d0*/  IMAD R25, R24, R33, R25 ;  /* 0x0000002118197224 */ /* 0x000fe200078e0219 */
[----:B------:R-:W-:Y:S01]  /*16e0*/  LEA R24, P0, R22, R12, 0x1 ;  /* 0x0000000c16187211 */ /* 0x000fe200078008ff */
[----:B------:R-:W-:Y:S01]  /*16f0*/  UIADD3 UR4, UP0, UPT, UR4, 0x1, URZ ;  /* 0x0000000104047890 */ /* 0x000fe2000ff1e0ff */
[----:B0-----:R-:W-:Y:S01]  /*1700*/  IADD3.X R14, PT, PT, R26, R19, RZ, P1, !PT ;  /* 0x000000131a0e7210 */ /* 0x001fe20000ffe4ff */
[----:B------:R-:W-:Y:S01]  /*1710*/  IMAD.IADD R33, R23, 0x1, R25 ;  /* 0x0000000117217824 */ /* 0x000fe200078e0219 */
[C---:B------:R-:W-:Y:S01]  /*1720*/  LEA R12, P2, R22.reuse, R24, 0x1 ;  /* 0x00000018160c7211 */ /* 0x040fe200078408ff */
[----:B------:R-:W-:Y:S02]  /*1730*/  UIADD3.X UR5, UPT, UPT, URZ, UR5, URZ, UP0, !UPT ;  /* 0x00000005ff057290 */ /* 0x000fe400087fe4ff */
[----:B------:R-:W-:Y:S01]  /*1740*/  UPLOP3.LUT UP0, UPT, UPT, UPT, UPT, 0x40, 0x4 ;  /* 0x000000000004789c */ /* 0x000fe20003f0e870 */
[----:B------:R-:W-:-:S02]  /*1750*/  LEA.HI.X R25, R22, R15, R33, 0x1, P0 ;  /* 0x0000000f16197211 */ /* 0x000fc400000f0c21 */
[----:B------:R-:W-:Y:S02]  /*1760*/  LEA R16, P0, R18, R20, 0x1 ;  /* 0x0000001412107211 */ /* 0x000fe400078008ff */
[----:B------:R-:W-:Y:S02]  /*1770*/  LEA.HI.X R15, R22, R25, R33, 0x1, P2 ;  /* 0x00000019160f7211 */ /* 0x000fe400010f0c21 */
[----:B------:R-:W-:Y:S01]  /*1780*/  LEA.HI.X R23, R18, R21, R19, 0x1, P0 ;  /* 0x0000001512177211 */ /* 0x000fe200000f0c13 */
[----:B---3--:R1:W-:Y:S08]  /*1790*/  STG.E.U16 desc[UR20][R24.64], R31 ;  /* 0x0000001f18007986 */ /* 0x0083f0000c101514 */
.L_x_38:
[----:B------:R-:W-:Y:S01]  /*17a0*/  UISETP.LT.U32.AND UP1, UPT, UR4, UR28, UPT ;  /* 0x0000001c0400728c */ /* 0x000fe2000bf21070 */
[----:B------:R-:W-:-:S03]  /*17b0*/  IMAD.MOV.U32 R22, RZ, RZ, R16 ;  /* 0x000000ffff167224 */ /* 0x000fc600078e0010 */
[----:B------:R-:W-:-:S09]  /*17c0*/  UISETP.LT.OR.EX UP0, UPT, UR5, UR29, UP0, UP1 ;  /* 0x0000001d0500728c */ /* 0x000fd20008701710 */
[----:B------:R-:W-:Y:S05]  /*17d0*/  BRA.U !UP0, `(.L_x_35) ;  /* 0x0000000108747547 */ /* 0x000fea000b800000 */
[----:B------:R-:W2:Y:S01]  /*17e0*/  LDCU.64 UR10, c[0x0][0x390] ;  /* 0x00007200ff0a77ac */ /* 0x000ea20008000a00 */
[----:B------:R-:W-:Y:S01]  /*17f0*/  IMAD.U32 R21, RZ, RZ, UR6 ;  /* 0x00000006ff157e24 */ /* 0x000fe2000f8e00ff */
[----:B0-----:R-:W0:Y:S01]  /*1800*/  LDC.64 R28, c[0x0][0x3e0] ;  /* 0x0000f800ff1c7b82 */ /* 0x001e220000000a00 */
        /* <DEDUP_REMOVED lines=15> */
[----:B-1----:R-:W-:-:S06]  /*1900*/  @!P0 PRMT R25, RZ, 0x7610, R25 ;  /* 0x00007610ff198816 */ /* 0x002fcc0000000019 */
[----:B------:R-:W2:Y:S01]  /*1910*/  @P0 LDG.E.U16 R25, desc[UR20][R22.64] ;  /* 0x0000001416190981 */ /* 0x000ea2000c1e1500 */
[----:B------:R-:W-:Y:S01]  /*1920*/  MOV R18, R12 ;  /* 0x0000000c00127202 */ /* 0x000fe20000000f00 */
[----:B------:R-:W-:Y:S02]  /*1930*/  IMAD.MOV.U32 R19, RZ, RZ, R15 ;  /* 0x000000ffff137224 */ /* 0x000fe400078e000f */
[-C--:B0-----:R-:W-:Y:S02]  /*1940*/  IMAD R27, R27, R28.reuse, RZ ;  /* 0x0000001c1b1b7224 */ /* 0x081fe400078e02ff */
[----:B------:R-:W-:-:S04]  /*1950*/  IMAD.WIDE.U32 R20, R26, R28, RZ ;  /* 0x0000001c1a147225 */ /* 0x000fc800078e00ff */
[----:B------:R-:W-:Y:S01]  /*1960*/  IMAD R27, R26, R29, R27 ;  /* 0x0000001d1a1b7224 */ /* 0x000fe200078e021b */
[----:B------:R-:W-:-:S03]  /*1970*/  LEA R12, P0, R20, R12, 0x1 ;  /* 0x0000000c140c7211 */ /* 0x000fc600078008ff */
[----:B------:R-:W-:-:S05]  /*1980*/  IMAD.IADD R27, R21, 0x1, R27 ;  /* 0x00000001151b7824 */ /* 0x000fca00078e021b */
[----:B------:R-:W-:Y:S01]  /*1990*/  LEA.HI.X R15, R20, R15, R27, 0x1, P0 ;  /* 0x0000000f140f7211 */ /* 0x000fe200000f0c1b */
[----:B--2---:R2:W-:Y:S06]  /*19a0*/  STG.E.U16 desc[UR20][R18.64], R25 ;  /* 0x0000001912007986 */ /* 0x0045ec000c101514 */
.L_x_35:
[----:B------:R-:W3:Y:S01]  /*19b0*/  LDCU.64 UR4, c[0x0][0x3a0] ;  /* 0x00007400ff0477ac */ /* 0x000ee20008000a00 */
[----:B------:R-:W-:-:S04]  /*19c0*/  UIADD3 UR6, UP0, UPT, UR6, 0x1, URZ ;  /* 0x0000000106067890 */ /* 0x000fc8000ff1e0ff */
[----:B------:R-:W-:Y:S02]  /*19d0*/  UIADD3.X UR7, UPT, UPT, URZ, UR7, URZ, UP0, !UPT ;  /* 0x00000007ff077290 */ /* 0x000fe400087fe4ff */
[----:B---3--:R-:W-:-:S04]  /*19e0*/  UISETP.GE.U32.AND UP0, UPT, UR6, UR4, UPT ;  /* 0x000000040600728c */ /* 0x008fc8000bf06070 */
[----:B------:R-:W-:-:S09]  /*19f0*/  UISETP.GE.AND.EX UP0, UPT, UR7, UR5, UPT, UP0 ;  /* 0x000000050700728c */ /* 0x000fd2000bf06300 */
[----:B------:R-:W-:Y:S05]  /*1a00*/  BRA.U !UP0, `(.L_x_39) ;  /* 0xfffffff108107547 */ /* 0x000fea000b83ffff */
.L_x_34:
        /* <DEDUP_REMOVED lines=17> */
[----:B0-----:R-:W-:Y:S02]  /*1b20*/  IMAD R7, R14, UR23, R7 ;  /* 0x000000170e077c24 */ /* 0x001fe4000f8e0207 */
        /* <DEDUP_REMOVED lines=8> */
[C---:B------:R-:W-:Y:S01]  /*1bb0*/  LEA R0, P1, R4.reuse, R0, 0x1 ;  /* 0x0000000004007211 */ /* 0x040fe200078208ff */
[----:B------:R-:W-:Y:S02]  /*1bc0*/  IMAD.MOV.U32 R8, RZ, RZ, R12 ;  /* 0x000000ffff087224 */ /* 0x000fe400078e000c */
[----:B------:R-:W-:Y:S01]  /*1bd0*/  IMAD.MOV.U32 R9, RZ, RZ, R15 ;  /* 0x000000ffff097224 */ /* 0x000fe200078e000f */
[----:B------:R-:W-:-:S07]  /*1be0*/  LEA.HI.X R6, R4, R6, R3, 0x1, P1 ;  /* 0x0000000604067211 */ /* 0x000fce00008f0c03 */
[----:B------:R-:W-:Y:S05]  /*1bf0*/  @!P0 BRA `(.L_x_40) ;  /* 0xffffffe400448947 */ /* 0x000fea000383ffff */
[----:B------:R-:W-:Y:S05]  /*1c00*/  EXIT ;  /* 0x000000000000794d */ /* 0x000fea0003800000 */
        .weak           $__internal_4_$__cuda_sm20_div_s64
        .type           $__internal_4_$__cuda_sm20_div_s64,@function
        .size           $__internal_4_$__cuda_sm20_div_s64,($__internal_5_$__cuda_sm20_rem_s64 - $__internal_4_$__cuda_sm20_div_s64)
$__internal_4_$__cuda_sm20_div_s64:
[-C--:B------:R-:W-:Y:S02]  /*1c10*/  IADD3 R4, P1, PT, RZ, -R13.reuse, RZ ;  /* 0x8000000dff047210 */ /* 0x080fe40007f3e0ff */
[----:B------:R-:W-:Y:S02]  /*1c20*/  ISETP.GE.AND P0, PT, R12, RZ, PT ;  /* 0x000000ff0c00720c */ /* 0x000fe40003f06270 */
[-C--:B------:R-:W-:Y:S02]  /*1c30*/  IADD3.X R5, PT, PT, RZ, ~R12.reuse, RZ, P1, !PT ;  /* 0x8000000cff057210 */ /* 0x080fe40000ffe4ff */
[----:B------:R-:W-:Y:S02]  /*1c40*/  SEL R4, R4, R13, !P0 ;  /* 0x0000000d04047207 */ /* 0x000fe40004000000 */
[----:B------:R-:W-:Y:S02]  /*1c50*/  SEL R5, R5, R12, !P0 ;  /* 0x0000000c05057207 */ /* 0x000fe40004000000 */
[----:B------:R-:W-:-:S02]  /*1c60*/  ISETP.GE.AND P3, PT, R11, RZ, PT ;  /* 0x000000ff0b00720c */ /* 0x000fc40003f66270 */
        /* <DEDUP_REMOVED lines=24> */
[----:B------:R-:W-:Y:S02]  /*1df0*/  SEL R23, R14, R7, !P3 ;  /* 0x000000070e177207 */ /* 0x000fe40005800000 */
[----:B------:R-:W-:Y:S01]  /*1e00*/  IADD3.X R18, PT, PT, RZ, ~R15, RZ, P0, !PT ;  /* 0x8000000fff127210 */ /* 0x000fe200007fe4ff */
[----:B------:R-:W-:-:S04]  /*1e10*/  IMAD.MOV.U32 R15, RZ, RZ, RZ ;  /* 0x000000ffff0f7224 */ /* 0x000fc800078e00ff */
        /* <DEDUP_REMOVED lines=15> */
[----:B------:R-:W-:-:S04]  /*1f10*/  IADD3 R17, P1, PT, R17, R14, RZ ;  /* 0x0000000e11117210 */ /* 0x000fc80007f3e0ff */
[----:B------:R-:W-:Y:S01]  /*1f20*/  IADD3.X R19, PT, PT, RZ, R16, RZ, P1, !PT ;  /* 0x00000010ff137210 */ /* 0x000fe20000ffe4ff */
[----:B------:R-:W-:-:S04]  /*1f30*/  IMAD.WIDE.U32 R14, R17, R4, RZ ;  /* 0x00000004110e7225 */ /* 0x000fc800078e00ff */
[C---:B------:R-:W-:Y:S01]  /*1f40*/  IMAD R15, R17.reuse, R5, R15 ;  /* 0x00000005110f7224 */ /* 0x040fe200078e020f */
[----:B------:R-:W-:Y:S02]  /*1f50*/  IADD3 R23, P1, PT, -R14, R23, RZ ;  /* 0x000000170e177210 */ /* 0x000fe40007f3e1ff */
[----:B------:R-:W-:Y:S01]  /*1f60*/  IADD3 R14, P2, PT, R17, 0x1, RZ ;  /* 0x00000001110e7810 */ /* 0x000fe20007f5e0ff */
[-C--:B------:R-:W-:Y:S01]  /*1f70*/  IMAD R15, R19, R4.reuse, R15 ;  /* 0x00000004130f7224 */ /* 0x080fe200078e020f */
[----:B------:R-:W-:-:S03]  /*1f80*/  ISETP.GE.U32.AND P0, PT, R23, R4, PT ;  /* 0x000000041700720c */ /* 0x000fc60003f06070 */
[----:B------:R-:W-:Y:S01]  /*1f90*/  IMAD.X R25, R18, 0x1, ~R15, P1 ;  /* 0x0000000112197824 */ /* 0x000fe200008e0e0f */
[----:B------:R-:W-:Y:S01]  /*1fa0*/  IADD3 R15, P1, PT, R23, -R4, RZ ;  /* 0x80000004170f7210 */ /* 0x000fe20007f3e0ff */
[----:B------:R-:W-:-:S03]  /*1fb0*/  IMAD.X R16, RZ, RZ, R19, P2 ;  /* 0x000000ffff107224 */ /* 0x000fc600010e0613 */
        /* <DEDUP_REMOVED lines=24> */
[----:B------:R-:W-:Y:S06]  /*2140*/  RET.REL.NODEC R4 `(_Z13im2col_kernelIN3c104HalfEEvlPKT_llllllllllllPS2_) ;  /* 0xffffffdc04ac7950 */ /* 0x000fec0003c3ffff */
        .weak           $__internal_5_$__cuda_sm20_rem_s64
        .type           $__internal_5_$__cuda_sm20_rem_s64,@function
        .size           $__internal_5_$__cuda_sm20_rem_s64,(.L_x_47 - $__internal_5_$__cuda_sm20_rem_s64)
$__internal_5_$__cuda_sm20_rem_s64:
        /* <DEDUP_REMOVED lines=76> */
[----:B------:R-:W-:Y:S06]  /*2610*/  RET.REL.NODEC R12 `(_Z13im2col_kernelIN3c104HalfEEvlPKT_llllllllllllPS2_) ;  /* 0xffffffd80c787950 */ /* 0x000fec0003c3ffff */
.L_x_41:
        /* <DEDUP_REMOVED lines=14> */
.L_x_47:


//--------------------- .nv.global.init           --------------------------
	.section	.nv.global.init,"aw",@progbits
.nv.global.init:
	.type		__T23,@object
	.size		__T23,(__T24 - __T23)
__T23:
        /*0000*/ 	.byte	0x54, 0x20, 0x70, 0x6f, 0x77, 0x69, 0x28, 0x54, 0x2c, 0x20, 0x54, 0x29, 0x20, 0x5b, 0x77, 0x69
        /*0010*/ 	.byte	0x74, 0x68, 0x20, 0x54, 0x20, 0x3d, 0x20, 0x69, 0x6e, 0x74, 0x5d, 0x00
	.type		__T24,@object
	.size		__T24,(__T22 - __T24)
__T24:
        /*001c*/ 	.byte	0x54, 0x20, 0x70, 0x6f, 0x77, 0x69, 0x28, 0x54, 0x2c, 0x20, 0x54, 0x29, 0x20, 0x5b, 0x77, 0x69
        /*002c*/ 	.byte	0x74, 0x68, 0x20, 0x54, 0x20, 0x3d, 0x20, 0x6c, 0x6f, 0x6e, 0x67, 0x5d, 0x00
	.type		__T22,@object
	.size		__T22,(__T21 - __T22)
__T22:
        /*0039*/ 	.byte	0x54, 0x20, 0x70, 0x6f, 0x77, 0x69, 0x28, 0x54, 0x2c, 0x20, 0x54, 0x29, 0x20, 0x5b, 0x77, 0x69
        /*0049*/ 	.byte	0x74, 0x68, 0x20, 0x54, 0x20, 0x3d, 0x20, 0x73, 0x68, 0x6f, 0x72, 0x74, 0x5d, 0x00
	.type		__T21,@object
	.size		__T21,(__T20 - __T21)
__T21:
        /*0057*/ 	.byte	0x54, 0x20, 0x70, 0x6f, 0x77, 0x69, 0x28, 0x54, 0x2c, 0x20, 0x54, 0x29, 0x20, 0x5b, 0x77, 0x69
        /*0067*/ 	.byte	0x74, 0x68, 0x20, 0x54, 0x20, 0x3d, 0x20, 0x73, 0x69, 0x67, 0x6e, 0x65, 0x64, 0x20, 0x63, 0x68
        /*0077*/ 	.byte	0x61, 0x72, 0x5d, 0x00
	.type		__T20,@object
	.size		__T20,(.L_0 - __T20)
__T20:
        /*007b*/ 	.byte	0x54, 0x20, 0x70, 0x6f, 0x77, 0x69, 0x28, 0x54, 0x2c, 0x20, 0x54, 0x29, 0x20, 0x5b, 0x77, 0x69
        /*008b*/ 	.byte	0x74, 0x68, 0x20, 0x54, 0x20, 0x3d, 0x20, 0x75, 0x6e, 0x73, 0x69, 0x67, 0x6e, 0x65, 0x64, 0x20
        /*009b*/ 	.byte	0x63, 0x68, 0x61, 0x72, 0x5d, 0x00
.L_0:


//--------------------- .nv.shared.reserved.0     --------------------------
	.section	.nv.shared.reserved.0,"aw",@nobits
	.weak		__nv_reservedSMEM_offset_0_alias
	.size		__nv_reservedSMEM_offset_0_alias, 0, 64
	.other		__nv_reservedSMEM_offset_0_alias,@"STO_CUDA_RESERVED_SHARED STV_DEFAULT"
__nv_reservedSMEM_offset_0_alias:
	.zero		0
	.zero		64


//--------------------- .nv.constant0._Z13im2col_kernelIdEvlPKT_llllllllllllPS0_ --------------------------
	.section	.nv.constant0._Z13im2col_kernelIdEvlPKT_llllllllllllPS0_,"a",@progbits
	.sectionflags	@""
	.align	4
.nv.constant0._Z13im2col_kernelIdEvlPKT_llllllllllllPS0_:
	.zero		1016


//--------------------- .nv.constant0._Z13im2col_kernelIfEvlPKT_llllllllllllPS0_ --------------------------
	.section	.nv.constant0._Z13im2col_kernelIfEvlPKT_llllllllllllPS0_,"a",@progbits
	.sectionflags	@""
	.align	4
.nv.constant0._Z13im2col_kernelIfEvlPKT_llllllllllllPS0_:
	.zero		1016


//--------------------- .nv.constant0._Z13im2col_kernelIN3c104HalfEEvlPKT_llllllllllllPS2_ --------------------------
	.section	.nv.constant0._Z13im2col_kernelIN3c104HalfEEvlPKT_llllllllllllPS2_,"a",@progbits
	.sectionflags	@""
	.align	4
.nv.constant0._Z13im2col_kernelIN3c104HalfEEvlPKT_llllllllllllPS2_:
	.zero		1016


//--------------------- SYMBOLS --------------------------

	.type		.nv.reservedSmem.offset0,@object
	.size		.nv.reservedSmem.offset0,0x4
